//
// Generated by NVIDIA NVVM Compiler
//
// Compiler Build ID: CL-36424714
// Cuda compilation tools, release 13.0, V13.0.88
// Based on NVVM 20.0.0
//

.version 9.0
.target sm_100
.address_size 64

	// .globl	_Z15mission1_globalPiS_S_
// _ZZ15mission1_sharedPiS_S_E4sh_a has been demoted
// _ZZ15mission1_sharedPiS_S_E4sh_b has been demoted
// _ZZ16mission1_shared1PiS_S_E4sh_a has been demoted
// _ZZ16mission1_shared1PiS_S_E4sh_b has been demoted
// _ZZ15mission2_sharedPiS_S_E4sh_a has been demoted
// _ZZ15mission2_sharedPiS_S_E4sh_b has been demoted
// _ZZ16mission2_shared1PiS_S_E4sh_a has been demoted
// _ZZ16mission2_shared1PiS_S_E4sh_b has been demoted
// _ZZ15mission3_sharedPiS_S_E4sh_a has been demoted
// _ZZ15mission3_sharedPiS_S_E4sh_b has been demoted

.visible .entry _Z15mission1_globalPiS_S_(
	.param .u64 .ptr .align 1 _Z15mission1_globalPiS_S__param_0,
	.param .u64 .ptr .align 1 _Z15mission1_globalPiS_S__param_1,
	.param .u64 .ptr .align 1 _Z15mission1_globalPiS_S__param_2
)
{
	.reg .b32 	%r<18>;
	.reg .b64 	%rd<13>;

	ld.param.u64 	%rd1, [_Z15mission1_globalPiS_S__param_0];
	ld.param.u64 	%rd2, [_Z15mission1_globalPiS_S__param_1];
	ld.param.u64 	%rd3, [_Z15mission1_globalPiS_S__param_2];
	cvta.to.global.u64 	%rd4, %rd3;
	mov.u32 	%r1, %tid.y;
	mov.u32 	%r2, %tid.x;
	shl.b32 	%r3, %r1, 2;
	add.s32 	%r4, %r3, %r2;
	mul.wide.u32 	%rd5, %r4, 4;
	add.s64 	%rd6, %rd4, %rd5;
	ld.global.u32 	%r5, [%rd6];
	cvta.to.global.u64 	%rd7, %rd1;
	cvta.to.global.u64 	%rd8, %rd2;
	mul.wide.u32 	%rd9, %r3, 4;
	add.s64 	%rd10, %rd7, %rd9;
	ld.global.u32 	%r6, [%rd10];
	mul.wide.u32 	%rd11, %r2, 4;
	add.s64 	%rd12, %rd8, %rd11;
	ld.global.u32 	%r7, [%rd12];
	mad.lo.s32 	%r8, %r7, %r6, %r5;
	st.global.u32 	[%rd6], %r8;
	ld.global.u32 	%r9, [%rd10+4];
	ld.global.u32 	%r10, [%rd12+16];
	mad.lo.s32 	%r11, %r10, %r9, %r8;
	st.global.u32 	[%rd6], %r11;
	ld.global.u32 	%r12, [%rd10+8];
	ld.global.u32 	%r13, [%rd12+32];
	mad.lo.s32 	%r14, %r13, %r12, %r11;
	st.global.u32 	[%rd6], %r14;
	ld.global.u32 	%r15, [%rd10+12];
	ld.global.u32 	%r16, [%rd12+48];
	mad.lo.s32 	%r17, %r16, %r15, %r14;
	st.global.u32 	[%rd6], %r17;
	ret;

}
	// .globl	_Z15mission1_sharedPiS_S_
.visible .entry _Z15mission1_sharedPiS_S_(
	.param .u64 .ptr .align 1 _Z15mission1_sharedPiS_S__param_0,
	.param .u64 .ptr .align 1 _Z15mission1_sharedPiS_S__param_1,
	.param .u64 .ptr .align 1 _Z15mission1_sharedPiS_S__param_2
)
{
	.reg .b32 	%r<56>;
	.reg .b64 	%rd<9>;
	// demoted variable
	.shared .align 4 .b8 _ZZ15mission1_sharedPiS_S_E4sh_a[64];
	// demoted variable
	.shared .align 4 .b8 _ZZ15mission1_sharedPiS_S_E4sh_b[64];
	ld.param.u64 	%rd1, [_Z15mission1_sharedPiS_S__param_0];
	ld.param.u64 	%rd2, [_Z15mission1_sharedPiS_S__param_1];
	ld.param.u64 	%rd3, [_Z15mission1_sharedPiS_S__param_2];
	cvta.to.global.u64 	%rd4, %rd2;
	cvta.to.global.u64 	%rd5, %rd1;
	cvta.to.global.u64 	%rd6, %rd3;
	mov.u32 	%r1, %tid.y;
	mov.u32 	%r2, %tid.x;
	ld.global.u32 	%r3, [%rd5];
	st.shared.u32 	[_ZZ15mission1_sharedPiS_S_E4sh_a], %r3;
	mov.u32 	%r4, _ZZ15mission1_sharedPiS_S_E4sh_a;
	ld.global.u32 	%r5, [%rd4];
	st.shared.u32 	[_ZZ15mission1_sharedPiS_S_E4sh_b], %r5;
	mov.u32 	%r6, _ZZ15mission1_sharedPiS_S_E4sh_b;
	bar.sync 	0;
	ld.global.u32 	%r7, [%rd5+4];
	st.shared.u32 	[_ZZ15mission1_sharedPiS_S_E4sh_a+4], %r7;
	ld.global.u32 	%r8, [%rd4+4];
	st.shared.u32 	[_ZZ15mission1_sharedPiS_S_E4sh_b+4], %r8;
	bar.sync 	0;
	ld.global.u32 	%r9, [%rd5+8];
	st.shared.u32 	[_ZZ15mission1_sharedPiS_S_E4sh_a+8], %r9;
	ld.global.u32 	%r10, [%rd4+8];
	st.shared.u32 	[_ZZ15mission1_sharedPiS_S_E4sh_b+8], %r10;
	bar.sync 	0;
	ld.global.u32 	%r11, [%rd5+12];
	st.shared.u32 	[_ZZ15mission1_sharedPiS_S_E4sh_a+12], %r11;
	ld.global.u32 	%r12, [%rd4+12];
	st.shared.u32 	[_ZZ15mission1_sharedPiS_S_E4sh_b+12], %r12;
	bar.sync 	0;
	ld.global.u32 	%r13, [%rd5+16];
	st.shared.u32 	[_ZZ15mission1_sharedPiS_S_E4sh_a+16], %r13;
	ld.global.u32 	%r14, [%rd4+16];
	st.shared.u32 	[_ZZ15mission1_sharedPiS_S_E4sh_b+16], %r14;
	bar.sync 	0;
	ld.global.u32 	%r15, [%rd5+20];
	st.shared.u32 	[_ZZ15mission1_sharedPiS_S_E4sh_a+20], %r15;
	ld.global.u32 	%r16, [%rd4+20];
	st.shared.u32 	[_ZZ15mission1_sharedPiS_S_E4sh_b+20], %r16;
	bar.sync 	0;
	ld.global.u32 	%r17, [%rd5+24];
	st.shared.u32 	[_ZZ15mission1_sharedPiS_S_E4sh_a+24], %r17;
	ld.global.u32 	%r18, [%rd4+24];
	st.shared.u32 	[_ZZ15mission1_sharedPiS_S_E4sh_b+24], %r18;
	bar.sync 	0;
	ld.global.u32 	%r19, [%rd5+28];
	st.shared.u32 	[_ZZ15mission1_sharedPiS_S_E4sh_a+28], %r19;
	ld.global.u32 	%r20, [%rd4+28];
	st.shared.u32 	[_ZZ15mission1_sharedPiS_S_E4sh_b+28], %r20;
	bar.sync 	0;
	ld.global.u32 	%r21, [%rd5+32];
	st.shared.u32 	[_ZZ15mission1_sharedPiS_S_E4sh_a+32], %r21;
	ld.global.u32 	%r22, [%rd4+32];
	st.shared.u32 	[_ZZ15mission1_sharedPiS_S_E4sh_b+32], %r22;
	bar.sync 	0;
	ld.global.u32 	%r23, [%rd5+36];
	st.shared.u32 	[_ZZ15mission1_sharedPiS_S_E4sh_a+36], %r23;
	ld.global.u32 	%r24, [%rd4+36];
	st.shared.u32 	[_ZZ15mission1_sharedPiS_S_E4sh_b+36], %r24;
	bar.sync 	0;
	ld.global.u32 	%r25, [%rd5+40];
	st.shared.u32 	[_ZZ15mission1_sharedPiS_S_E4sh_a+40], %r25;
	ld.global.u32 	%r26, [%rd4+40];
	st.shared.u32 	[_ZZ15mission1_sharedPiS_S_E4sh_b+40], %r26;
	bar.sync 	0;
	ld.global.u32 	%r27, [%rd5+44];
	st.shared.u32 	[_ZZ15mission1_sharedPiS_S_E4sh_a+44], %r27;
	ld.global.u32 	%r28, [%rd4+44];
	st.shared.u32 	[_ZZ15mission1_sharedPiS_S_E4sh_b+44], %r28;
	bar.sync 	0;
	ld.global.u32 	%r29, [%rd5+48];
	st.shared.u32 	[_ZZ15mission1_sharedPiS_S_E4sh_a+48], %r29;
	ld.global.u32 	%r30, [%rd4+48];
	st.shared.u32 	[_ZZ15mission1_sharedPiS_S_E4sh_b+48], %r30;
	bar.sync 	0;
	ld.global.u32 	%r31, [%rd5+52];
	st.shared.u32 	[_ZZ15mission1_sharedPiS_S_E4sh_a+52], %r31;
	ld.global.u32 	%r32, [%rd4+52];
	st.shared.u32 	[_ZZ15mission1_sharedPiS_S_E4sh_b+52], %r32;
	bar.sync 	0;
	ld.global.u32 	%r33, [%rd5+56];
	st.shared.u32 	[_ZZ15mission1_sharedPiS_S_E4sh_a+56], %r33;
	ld.global.u32 	%r34, [%rd4+56];
	st.shared.u32 	[_ZZ15mission1_sharedPiS_S_E4sh_b+56], %r34;
	bar.sync 	0;
	ld.global.u32 	%r35, [%rd5+60];
	st.shared.u32 	[_ZZ15mission1_sharedPiS_S_E4sh_a+60], %r35;
	ld.global.u32 	%r36, [%rd4+60];
	st.shared.u32 	[_ZZ15mission1_sharedPiS_S_E4sh_b+60], %r36;
	bar.sync 	0;
	shl.b32 	%r37, %r1, 2;
	add.s32 	%r38, %r37, %r2;
	mul.wide.u32 	%rd7, %r38, 4;
	add.s64 	%rd8, %rd6, %rd7;
	ld.global.u32 	%r39, [%rd8];
	shl.b32 	%r40, %r2, 2;
	add.s32 	%r41, %r6, %r40;
	shl.b32 	%r42, %r1, 4;
	add.s32 	%r43, %r4, %r42;
	ld.shared.u32 	%r44, [%r43];
	ld.shared.u32 	%r45, [%r41];
	mad.lo.s32 	%r46, %r45, %r44, %r39;
	ld.shared.u32 	%r47, [%r43+4];
	ld.shared.u32 	%r48, [%r41+16];
	mad.lo.s32 	%r49, %r48, %r47, %r46;
	ld.shared.u32 	%r50, [%r43+8];
	ld.shared.u32 	%r51, [%r41+32];
	mad.lo.s32 	%r52, %r51, %r50, %r49;
	ld.shared.u32 	%r53, [%r43+12];
	ld.shared.u32 	%r54, [%r41+48];
	mad.lo.s32 	%r55, %r54, %r53, %r52;
	st.global.u32 	[%rd8], %r55;
	ret;

}
	// .globl	_Z16mission1_shared1PiS_S_
.visible .entry _Z16mission1_shared1PiS_S_(
	.param .u64 .ptr .align 1 _Z16mission1_shared1PiS_S__param_0,
	.param .u64 .ptr .align 1 _Z16mission1_shared1PiS_S__param_1,
	.param .u64 .ptr .align 1 _Z16mission1_shared1PiS_S__param_2
)
{
	.reg .b32 	%r<40>;
	.reg .b64 	%rd<15>;
	// demoted variable
	.shared .align 4 .b8 _ZZ16mission1_shared1PiS_S_E4sh_a[16];
	// demoted variable
	.shared .align 4 .b8 _ZZ16mission1_shared1PiS_S_E4sh_b[16];
	ld.param.u64 	%rd1, [_Z16mission1_shared1PiS_S__param_0];
	ld.param.u64 	%rd2, [_Z16mission1_shared1PiS_S__param_1];
	ld.param.u64 	%rd3, [_Z16mission1_shared1PiS_S__param_2];
	cvta.to.global.u64 	%rd4, %rd3;
	cvta.to.global.u64 	%rd5, %rd2;
	cvta.to.global.u64 	%rd6, %rd1;
	mov.u32 	%r1, %ctaid.y;
	mov.u32 	%r2, %tid.y;
	mov.u32 	%r3, %ctaid.x;
	shl.b32 	%r4, %r3, 1;
	mov.u32 	%r5, %tid.x;
	add.s32 	%r6, %r4, %r5;
	shl.b32 	%r7, %r1, 3;
	shl.b32 	%r8, %r2, 2;
	add.s32 	%r9, %r7, %r8;
	add.s32 	%r10, %r9, %r5;
	shl.b32 	%r11, %r2, 3;
	mov.u32 	%r12, _ZZ16mission1_shared1PiS_S_E4sh_a;
	add.s32 	%r13, %r12, %r11;
	shl.b32 	%r14, %r5, 2;
	add.s32 	%r15, %r13, %r14;
	add.s32 	%r16, %r6, %r8;
	mov.u32 	%r17, _ZZ16mission1_shared1PiS_S_E4sh_b;
	add.s32 	%r18, %r17, %r14;
	add.s32 	%r19, %r18, %r11;
	add.s32 	%r20, %r9, %r6;
	mul.wide.s32 	%rd7, %r20, 4;
	add.s64 	%rd8, %rd4, %rd7;
	mul.wide.u32 	%rd9, %r10, 4;
	add.s64 	%rd10, %rd6, %rd9;
	ld.global.u32 	%r21, [%rd10];
	st.shared.u32 	[%r15], %r21;
	mul.wide.u32 	%rd11, %r16, 4;
	add.s64 	%rd12, %rd5, %rd11;
	ld.global.u32 	%r22, [%rd12];
	st.shared.u32 	[%r19], %r22;
	bar.sync 	0;
	ld.global.u32 	%r23, [%rd8];
	ld.shared.u32 	%r24, [%r13];
	ld.shared.u32 	%r25, [%r18];
	mad.lo.s32 	%r26, %r25, %r24, %r23;
	ld.shared.u32 	%r27, [%r13+4];
	ld.shared.u32 	%r28, [%r18+8];
	mad.lo.s32 	%r29, %r28, %r27, %r26;
	st.global.u32 	[%rd8], %r29;
	ld.global.u32 	%r30, [%rd10+8];
	st.shared.u32 	[%r15], %r30;
	add.s32 	%r31, %r16, 8;
	mul.wide.u32 	%rd13, %r31, 4;
	add.s64 	%rd14, %rd5, %rd13;
	ld.global.u32 	%r32, [%rd14];
	st.shared.u32 	[%r19], %r32;
	bar.sync 	0;
	ld.global.u32 	%r33, [%rd8];
	ld.shared.u32 	%r34, [%r13];
	ld.shared.u32 	%r35, [%r18];
	mad.lo.s32 	%r36, %r35, %r34, %r33;
	ld.shared.u32 	%r37, [%r13+4];
	ld.shared.u32 	%r38, [%r18+8];
	mad.lo.s32 	%r39, %r38, %r37, %r36;
	st.global.u32 	[%rd8], %r39;
	ret;

}
	// .globl	_Z15mission2_globalPiS_S_
.visible .entry _Z15mission2_globalPiS_S_(
	.param .u64 .ptr .align 1 _Z15mission2_globalPiS_S__param_0,
	.param .u64 .ptr .align 1 _Z15mission2_globalPiS_S__param_1,
	.param .u64 .ptr .align 1 _Z15mission2_globalPiS_S__param_2
)
{
	.reg .b32 	%r<25>;
	.reg .b64 	%rd<13>;

	ld.param.u64 	%rd1, [_Z15mission2_globalPiS_S__param_0];
	ld.param.u64 	%rd2, [_Z15mission2_globalPiS_S__param_1];
	ld.param.u64 	%rd3, [_Z15mission2_globalPiS_S__param_2];
	cvta.to.global.u64 	%rd4, %rd3;
	mov.u32 	%r1, %tid.y;
	mov.u32 	%r2, %tid.x;
	shl.b32 	%r3, %r1, 2;
	add.s32 	%r4, %r3, %r2;
	mul.wide.u32 	%rd5, %r4, 4;
	add.s64 	%rd6, %rd4, %rd5;
	ld.global.u32 	%r5, [%rd6];
	mul.lo.s32 	%r6, %r1, 6;
	cvta.to.global.u64 	%rd7, %rd1;
	cvta.to.global.u64 	%rd8, %rd2;
	mul.wide.u32 	%rd9, %r6, 4;
	add.s64 	%rd10, %rd7, %rd9;
	ld.global.u32 	%r7, [%rd10];
	mul.wide.u32 	%rd11, %r2, 4;
	add.s64 	%rd12, %rd8, %rd11;
	ld.global.u32 	%r8, [%rd12];
	mad.lo.s32 	%r9, %r8, %r7, %r5;
	st.global.u32 	[%rd6], %r9;
	ld.global.u32 	%r10, [%rd10+4];
	ld.global.u32 	%r11, [%rd12+16];
	mad.lo.s32 	%r12, %r11, %r10, %r9;
	st.global.u32 	[%rd6], %r12;
	ld.global.u32 	%r13, [%rd10+8];
	ld.global.u32 	%r14, [%rd12+32];
	mad.lo.s32 	%r15, %r14, %r13, %r12;
	st.global.u32 	[%rd6], %r15;
	ld.global.u32 	%r16, [%rd10+12];
	ld.global.u32 	%r17, [%rd12+48];
	mad.lo.s32 	%r18, %r17, %r16, %r15;
	st.global.u32 	[%rd6], %r18;
	ld.global.u32 	%r19, [%rd10+16];
	ld.global.u32 	%r20, [%rd12+64];
	mad.lo.s32 	%r21, %r20, %r19, %r18;
	st.global.u32 	[%rd6], %r21;
	ld.global.u32 	%r22, [%rd10+20];
	ld.global.u32 	%r23, [%rd12+80];
	mad.lo.s32 	%r24, %r23, %r22, %r21;
	st.global.u32 	[%rd6], %r24;
	ret;

}
	// .globl	_Z15mission2_sharedPiS_S_
.visible .entry _Z15mission2_sharedPiS_S_(
	.param .u64 .ptr .align 1 _Z15mission2_sharedPiS_S__param_0,
	.param .u64 .ptr .align 1 _Z15mission2_sharedPiS_S__param_1,
	.param .u64 .ptr .align 1 _Z15mission2_sharedPiS_S__param_2
)
{
	.reg .b32 	%r<47>;
	.reg .b64 	%rd<15>;
	// demoted variable
	.shared .align 4 .b8 _ZZ15mission2_sharedPiS_S_E4sh_a[36];
	// demoted variable
	.shared .align 4 .b8 _ZZ15mission2_sharedPiS_S_E4sh_b[36];
	ld.param.u64 	%rd1, [_Z15mission2_sharedPiS_S__param_0];
	ld.param.u64 	%rd2, [_Z15mission2_sharedPiS_S__param_1];
	ld.param.u64 	%rd3, [_Z15mission2_sharedPiS_S__param_2];
	cvta.to.global.u64 	%rd4, %rd3;
	cvta.to.global.u64 	%rd5, %rd2;
	cvta.to.global.u64 	%rd6, %rd1;
	mov.u32 	%r1, %ctaid.y;
	shl.b32 	%r2, %r1, 1;
	mov.u32 	%r3, %tid.y;
	add.s32 	%r4, %r2, %r3;
	mov.u32 	%r5, %ctaid.x;
	shl.b32 	%r6, %r5, 1;
	mov.u32 	%r7, %tid.x;
	add.s32 	%r8, %r6, %r7;
	mad.lo.s32 	%r9, %r4, 6, %r7;
	mul.lo.s32 	%r10, %r3, 12;
	mov.u32 	%r11, _ZZ15mission2_sharedPiS_S_E4sh_a;
	add.s32 	%r12, %r11, %r10;
	shl.b32 	%r13, %r7, 2;
	add.s32 	%r14, %r12, %r13;
	mov.u32 	%r15, _ZZ15mission2_sharedPiS_S_E4sh_b;
	add.s32 	%r16, %r15, %r13;
	add.s32 	%r17, %r16, %r10;
	shl.b32 	%r18, %r4, 2;
	add.s32 	%r19, %r18, %r8;
	mul.wide.s32 	%rd7, %r19, 4;
	add.s64 	%rd8, %rd4, %rd7;
	mul.wide.u32 	%rd9, %r9, 4;
	add.s64 	%rd10, %rd6, %rd9;
	ld.global.u32 	%r20, [%rd10];
	st.shared.u32 	[%r14], %r20;
	shl.b32 	%r21, %r3, 2;
	add.s32 	%r22, %r21, %r8;
	mul.wide.u32 	%rd11, %r22, 4;
	add.s64 	%rd12, %rd5, %rd11;
	ld.global.u32 	%r23, [%rd12];
	st.shared.u32 	[%r17], %r23;
	bar.sync 	0;
	ld.global.u32 	%r24, [%rd8];
	ld.shared.u32 	%r25, [%r12];
	ld.shared.u32 	%r26, [%r16];
	mad.lo.s32 	%r27, %r26, %r25, %r24;
	ld.shared.u32 	%r28, [%r12+4];
	ld.shared.u32 	%r29, [%r16+12];
	mad.lo.s32 	%r30, %r29, %r28, %r27;
	ld.shared.u32 	%r31, [%r12+8];
	ld.shared.u32 	%r32, [%r16+24];
	mad.lo.s32 	%r33, %r32, %r31, %r30;
	st.global.u32 	[%rd8], %r33;
	ld.global.u32 	%r34, [%rd10+12];
	st.shared.u32 	[%r14], %r34;
	add.s32 	%r35, %r22, 12;
	mul.wide.u32 	%rd13, %r35, 4;
	add.s64 	%rd14, %rd5, %rd13;
	ld.global.u32 	%r36, [%rd14];
	st.shared.u32 	[%r17], %r36;
	bar.sync 	0;
	ld.global.u32 	%r37, [%rd8];
	ld.shared.u32 	%r38, [%r12];
	ld.shared.u32 	%r39, [%r16];
	mad.lo.s32 	%r40, %r39, %r38, %r37;
	ld.shared.u32 	%r41, [%r12+4];
	ld.shared.u32 	%r42, [%r16+12];
	mad.lo.s32 	%r43, %r42, %r41, %r40;
	ld.shared.u32 	%r44, [%r12+8];
	ld.shared.u32 	%r45, [%r16+24];
	mad.lo.s32 	%r46, %r45, %r44, %r43;
	st.global.u32 	[%rd8], %r46;
	ret;

}
	// .globl	_Z16mission2_shared1PiS_S_
.visible .entry _Z16mission2_shared1PiS_S_(
	.param .u64 .ptr .align 1 _Z16mission2_shared1PiS_S__param_0,
	.param .u64 .ptr .align 1 _Z16mission2_shared1PiS_S__param_1,
	.param .u64 .ptr .align 1 _Z16mission2_shared1PiS_S__param_2
)
{
	.reg .pred 	%p<7>;
	.reg .b32 	%r<55>;
	.reg .b64 	%rd<15>;
	// demoted variable
	.shared .align 4 .b8 _ZZ16mission2_shared1PiS_S_E4sh_a[24];
	// demoted variable
	.shared .align 4 .b8 _ZZ16mission2_shared1PiS_S_E4sh_b[24];
	ld.param.u64 	%rd5, [_Z16mission2_shared1PiS_S__param_0];
	ld.param.u64 	%rd6, [_Z16mission2_shared1PiS_S__param_1];
	ld.param.u64 	%rd7, [_Z16mission2_shared1PiS_S__param_2];
	cvta.to.global.u64 	%rd1, %rd7;
	cvta.to.global.u64 	%rd2, %rd6;
	cvta.to.global.u64 	%rd8, %rd5;
	mov.u32 	%r10, %ctaid.y;
	shl.b32 	%r11, %r10, 1;
	mov.u32 	%r1, %tid.y;
	add.s32 	%r2, %r11, %r1;
	mov.u32 	%r12, %ctaid.x;
	shl.b32 	%r13, %r12, 1;
	mov.u32 	%r3, %tid.x;
	add.s32 	%r4, %r13, %r3;
	setp.gt.u32 	%p1, %r1, 1;
	mad.lo.s32 	%r14, %r2, 6, %r3;
	mov.u32 	%r15, _ZZ16mission2_shared1PiS_S_E4sh_a;
	mad.lo.s32 	%r5, %r1, 12, %r15;
	shl.b32 	%r16, %r3, 2;
	add.s32 	%r6, %r5, %r16;
	or.b32  	%r17, %r3, %r1;
	and.b32  	%r7, %r17, 1022;
	mul.wide.u32 	%rd9, %r14, 4;
	add.s64 	%rd3, %rd8, %rd9;
	@%p1 bra 	$L__BB5_2;
	ld.global.u32 	%r18, [%rd3];
	st.shared.u32 	[%r6], %r18;
$L__BB5_2:
	shl.b32 	%r19, %r1, 3;
	mov.u32 	%r20, _ZZ16mission2_shared1PiS_S_E4sh_b;
	add.s32 	%r21, %r20, %r19;
	add.s32 	%r8, %r21, %r16;
	setp.gt.u32 	%p2, %r3, 1;
	@%p2 bra 	$L__BB5_4;
	shl.b32 	%r23, %r1, 2;
	add.s32 	%r24, %r23, %r4;
	mul.wide.u32 	%rd10, %r24, 4;
	add.s64 	%rd11, %rd2, %rd10;
	ld.global.u32 	%r25, [%rd11];
	st.shared.u32 	[%r8], %r25;
$L__BB5_4:
	add.s32 	%r9, %r20, %r16;
	shl.b32 	%r28, %r2, 2;
	add.s32 	%r29, %r28, %r4;
	mul.wide.s32 	%rd12, %r29, 4;
	add.s64 	%rd4, %rd1, %rd12;
	setp.ne.s32 	%p3, %r7, 0;
	bar.sync 	0;
	@%p3 bra 	$L__BB5_6;
	ld.shared.u32 	%r30, [%r5];
	ld.shared.u32 	%r31, [%r9];
	ld.global.u32 	%r32, [%rd4];
	mad.lo.s32 	%r33, %r31, %r30, %r32;
	ld.shared.u32 	%r34, [%r5+4];
	ld.shared.u32 	%r35, [%r9+8];
	mad.lo.s32 	%r36, %r35, %r34, %r33;
	ld.shared.u32 	%r37, [%r5+8];
	ld.shared.u32 	%r38, [%r9+16];
	mad.lo.s32 	%r39, %r38, %r37, %r36;
	st.global.u32 	[%rd4], %r39;
$L__BB5_6:
	setp.gt.u32 	%p4, %r1, 1;
	@%p4 bra 	$L__BB5_8;
	ld.global.u32 	%r40, [%rd3+12];
	st.shared.u32 	[%r6], %r40;
$L__BB5_8:
	setp.gt.u32 	%p5, %r3, 1;
	@%p5 bra 	$L__BB5_10;
	shl.b32 	%r41, %r1, 2;
	add.s32 	%r42, %r41, %r4;
	add.s32 	%r43, %r42, 12;
	mul.wide.u32 	%rd13, %r43, 4;
	add.s64 	%rd14, %rd2, %rd13;
	ld.global.u32 	%r44, [%rd14];
	st.shared.u32 	[%r8], %r44;
$L__BB5_10:
	setp.ne.s32 	%p6, %r7, 0;
	bar.sync 	0;
	@%p6 bra 	$L__BB5_12;
	ld.shared.u32 	%r45, [%r5];
	ld.shared.u32 	%r46, [%r9];
	ld.global.u32 	%r47, [%rd4];
	mad.lo.s32 	%r48, %r46, %r45, %r47;
	ld.shared.u32 	%r49, [%r5+4];
	ld.shared.u32 	%r50, [%r9+8];
	mad.lo.s32 	%r51, %r50, %r49, %r48;
	ld.shared.u32 	%r52, [%r5+8];
	ld.shared.u32 	%r53, [%r9+16];
	mad.lo.s32 	%r54, %r53, %r52, %r51;
	st.global.u32 	[%rd4], %r54;
$L__BB5_12:
	ret;

}
	// .globl	_Z15mission3_globalPiS_S_
.visible .entry _Z15mission3_globalPiS_S_(
	.param .u64 .ptr .align 1 _Z15mission3_globalPiS_S__param_0,
	.param .u64 .ptr .align 1 _Z15mission3_globalPiS_S__param_1,
	.param .u64 .ptr .align 1 _Z15mission3_globalPiS_S__param_2
)
{
	.reg .b32 	%r<24>;
	.reg .b64 	%rd<13>;

	ld.param.u64 	%rd1, [_Z15mission3_globalPiS_S__param_0];
	ld.param.u64 	%rd2, [_Z15mission3_globalPiS_S__param_1];
	ld.param.u64 	%rd3, [_Z15mission3_globalPiS_S__param_2];
	cvta.to.global.u64 	%rd4, %rd3;
	mov.u32 	%r1, %tid.y;
	mov.u32 	%r2, %tid.x;
	mad.lo.s32 	%r3, %r1, 3, %r2;
	mul.wide.u32 	%rd5, %r3, 4;
	add.s64 	%rd6, %rd4, %rd5;
	ld.global.u32 	%r4, [%rd6];
	mul.lo.s32 	%r5, %r1, 6;
	cvta.to.global.u64 	%rd7, %rd1;
	cvta.to.global.u64 	%rd8, %rd2;
	mul.wide.u32 	%rd9, %r5, 4;
	add.s64 	%rd10, %rd7, %rd9;
	ld.global.u32 	%r6, [%rd10];
	mul.wide.u32 	%rd11, %r2, 4;
	add.s64 	%rd12, %rd8, %rd11;
	ld.global.u32 	%r7, [%rd12];
	mad.lo.s32 	%r8, %r7, %r6, %r4;
	st.global.u32 	[%rd6], %r8;
	ld.global.u32 	%r9, [%rd10+4];
	ld.global.u32 	%r10, [%rd12+12];
	mad.lo.s32 	%r11, %r10, %r9, %r8;
	st.global.u32 	[%rd6], %r11;
	ld.global.u32 	%r12, [%rd10+8];
	ld.global.u32 	%r13, [%rd12+24];
	mad.lo.s32 	%r14, %r13, %r12, %r11;
	st.global.u32 	[%rd6], %r14;
	ld.global.u32 	%r15, [%rd10+12];
	ld.global.u32 	%r16, [%rd12+36];
	mad.lo.s32 	%r17, %r16, %r15, %r14;
	st.global.u32 	[%rd6], %r17;
	ld.global.u32 	%r18, [%rd10+16];
	ld.global.u32 	%r19, [%rd12+48];
	mad.lo.s32 	%r20, %r19, %r18, %r17;
	st.global.u32 	[%rd6], %r20;
	ld.global.u32 	%r21, [%rd10+20];
	ld.global.u32 	%r22, [%rd12+60];
	mad.lo.s32 	%r23, %r22, %r21, %r20;
	st.global.u32 	[%rd6], %r23;
	ret;

}
	// .globl	_Z15mission3_sharedPiS_S_
.visible .entry _Z15mission3_sharedPiS_S_(
	.param .u64 .ptr .align 1 _Z15mission3_sharedPiS_S__param_0,
	.param .u64 .ptr .align 1 _Z15mission3_sharedPiS_S__param_1,
	.param .u64 .ptr .align 1 _Z15mission3_sharedPiS_S__param_2
)
{
	.reg .pred 	%p<4>;
	.reg .b32 	%r<38>;
	.reg .b64 	%rd<12>;
	// demoted variable
	.shared .align 4 .b8 _ZZ15mission3_sharedPiS_S_E4sh_a[144];
	// demoted variable
	.shared .align 4 .b8 _ZZ15mission3_sharedPiS_S_E4sh_b[144];
	ld.param.u64 	%rd2, [_Z15mission3_sharedPiS_S__param_0];
	ld.param.u64 	%rd3, [_Z15mission3_sharedPiS_S__param_1];
	ld.param.u64 	%rd4, [_Z15mission3_sharedPiS_S__param_2];
	cvta.to.global.u64 	%rd5, %rd4;
	cvta.to.global.u64 	%rd6, %rd3;
	cvta.to.global.u64 	%rd7, %rd2;
	mov.u32 	%r3, %tid.y;
	mov.u32 	%r4, %tid.x;
	mad.lo.s32 	%r5, %r3, 6, %r4;
	mul.wide.u32 	%rd8, %r5, 4;
	add.s64 	%rd9, %rd7, %rd8;
	ld.global.u32 	%r6, [%rd9];
	mul.lo.s32 	%r7, %r3, 24;
	mov.u32 	%r8, _ZZ15mission3_sharedPiS_S_E4sh_a;
	add.s32 	%r2, %r8, %r7;
	shl.b32 	%r9, %r4, 2;
	add.s32 	%r10, %r2, %r9;
	st.shared.u32 	[%r10], %r6;
	mad.lo.s32 	%r11, %r3, -3, %r5;
	mul.wide.u32 	%rd10, %r11, 4;
	add.s64 	%rd11, %rd6, %rd10;
	ld.global.u32 	%r12, [%rd11];
	mov.u32 	%r13, _ZZ15mission3_sharedPiS_S_E4sh_b;
	add.s32 	%r14, %r13, %r7;
	add.s32 	%r15, %r14, %r9;
	st.shared.u32 	[%r15], %r12;
	bar.sync 	0;
	setp.gt.u32 	%p1, %r3, 1;
	setp.gt.u32 	%p2, %r4, 2;
	add.s64 	%rd1, %rd5, %rd10;
	or.pred  	%p3, %p1, %p2;
	@%p3 bra 	$L__BB7_2;
	add.s32 	%r18, %r13, %r9;
	ld.shared.u32 	%r19, [%r2];
	ld.shared.u32 	%r20, [%r18];
	ld.global.u32 	%r21, [%rd1];
	mad.lo.s32 	%r22, %r20, %r19, %r21;
	ld.shared.u32 	%r23, [%r2+4];
	ld.shared.u32 	%r24, [%r18+24];
	mad.lo.s32 	%r25, %r24, %r23, %r22;
	ld.shared.u32 	%r26, [%r2+8];
	ld.shared.u32 	%r27, [%r18+48];
	mad.lo.s32 	%r28, %r27, %r26, %r25;
	ld.shared.u32 	%r29, [%r2+12];
	ld.shared.u32 	%r30, [%r18+72];
	mad.lo.s32 	%r31, %r30, %r29, %r28;
	ld.shared.u32 	%r32, [%r2+16];
	ld.shared.u32 	%r33, [%r18+96];
	mad.lo.s32 	%r34, %r33, %r32, %r31;
	ld.shared.u32 	%r35, [%r2+20];
	ld.shared.u32 	%r36, [%r18+120];
	mad.lo.s32 	%r37, %r36, %r35, %r34;
	st.global.u32 	[%rd1], %r37;
$L__BB7_2:
	ret;

}


// ===== COMPILED SASS (sm_100) =====

	.target	sm_100

	.elftype	@"ET_EXEC"


//--------------------- .note.nv.tkinfo           --------------------------
	.section	.note.nv.tkinfo,"",@"SHT_NOTE"
	.sectionflags	@"SHF_NOTE_NV_TKINFO"
	.tkinfo
        /*0018*/ 	.word	0x00000002
        /*0030*/ 	.string	""
        /*0030*/ 	.string	"ptxas"
        /*0030*/ 	.string	"Cuda compilation tools, release 13.0, V13.0.88"
        /*0030*/ 	.string	"Build cuda_13.0.r13.0/compiler.36424714_0"
        /*0030*/ 	.string	"-arch sm_100 -m 64 "



//--------------------- .note.nv.cuinfo           --------------------------
	.section	.note.nv.cuinfo,"",@"SHT_NOTE"
	.sectionflags	@"SHF_NOTE_NV_CUINFO"
        /*0018*/ 	.short	0x0002
        /*001a*/ 	.short	0x0064
        /*001c*/ 	.short	0x0082
	.zero		2


//--------------------- .nv.info                  --------------------------
	.section	.nv.info,"",@"SHT_CUDA_INFO"
	.align	4


	//----- nvinfo : EIATTR_REGCOUNT
	.align		4
        /*0000*/ 	.byte	0x04, 0x2f
        /*0002*/ 	.short	(.L_1 - .L_0)
	.align		4
.L_0:
        /*0004*/ 	.word	index@(_Z15mission1_globalPiS_S_)
        /*0008*/ 	.word	0x00000010


	//----- nvinfo : EIATTR_FRAME_SIZE
	.align		4
.L_1:
        /*000c*/ 	.byte	0x04, 0x11
        /*000e*/ 	.short	(.L_3 - .L_2)
	.align		4
.L_2:
        /*0010*/ 	.word	index@(_Z15mission1_globalPiS_S_)
        /*0014*/ 	.word	0x00000000


	//----- nvinfo : EIATTR_REGCOUNT
	.align		4
.L_3:
        /*0018*/ 	.byte	0x04, 0x2f
        /*001a*/ 	.short	(.L_5 - .L_4)
	.align		4
.L_4:
        /*001c*/ 	.word	index@(_Z15mission1_sharedPiS_S_)
        /*0020*/ 	.word	0x00000010


	//----- nvinfo : EIATTR_FRAME_SIZE
	.align		4
.L_5:
        /*0024*/ 	.byte	0x04, 0x11
        /*0026*/ 	.short	(.L_7 - .L_6)
	.align		4
.L_6:
        /*0028*/ 	.word	index@(_Z15mission1_sharedPiS_S_)
        /*002c*/ 	.word	0x00000000


	//----- nvinfo : EIATTR_REGCOUNT
	.align		4
.L_7:
        /*0030*/ 	.byte	0x04, 0x2f
        /*0032*/ 	.short	(.L_9 - .L_8)
	.align		4
.L_8:
        /*0034*/ 	.word	index@(_Z16mission1_shared1PiS_S_)
        /*0038*/ 	.word	0x00000016


	//----- nvinfo : EIATTR_FRAME_SIZE
	.align		4
.L_9:
        /*003c*/ 	.byte	0x04, 0x11
        /*003e*/ 	.short	(.L_11 - .L_10)
	.align		4
.L_10:
        /*0040*/ 	.word	index@(_Z16mission1_shared1PiS_S_)
        /*0044*/ 	.word	0x00000000


	//----- nvinfo : EIATTR_REGCOUNT
	.align		4
.L_11:
        /*0048*/ 	.byte	0x04, 0x2f
        /*004a*/ 	.short	(.L_13 - .L_12)
	.align		4
.L_12:
        /*004c*/ 	.word	index@(_Z15mission2_globalPiS_S_)
        /*0050*/ 	.word	0x00000010


	//----- nvinfo : EIATTR_FRAME_SIZE
	.align		4
.L_13:
        /*0054*/ 	.byte	0x04, 0x11
        /*0056*/ 	.short	(.L_15 - .L_14)
	.align		4
.L_14:
        /*0058*/ 	.word	index@(_Z15mission2_globalPiS_S_)
        /*005c*/ 	.word	0x00000000


	//----- nvinfo : EIATTR_REGCOUNT
	.align		4
.L_15:
        /*0060*/ 	.byte	0x04, 0x2f
        /*0062*/ 	.short	(.L_17 - .L_16)
	.align		4
.L_16:
        /*0064*/ 	.word	index@(_Z15mission2_sharedPiS_S_)
        /*0068*/ 	.word	0x00000018


	//----- nvinfo : EIATTR_FRAME_SIZE
	.align		4
.L_17:
        /*006c*/ 	.byte	0x04, 0x11
        /*006e*/ 	.short	(.L_19 - .L_18)
	.align		4
.L_18:
        /*0070*/ 	.word	index@(_Z15mission2_sharedPiS_S_)
        /*0074*/ 	.word	0x00000000


	//----- nvinfo : EIATTR_REGCOUNT
	.align		4
.L_19:
        /*0078*/ 	.byte	0x04, 0x2f
        /*007a*/ 	.short	(.L_21 - .L_20)
	.align		4
.L_20:
        /*007c*/ 	.word	index@(_Z16mission2_shared1PiS_S_)
        /*0080*/ 	.word	0x00000016


	//----- nvinfo : EIATTR_FRAME_SIZE
	.align		4
.L_21:
        /*0084*/ 	.byte	0x04, 0x11
        /*0086*/ 	.short	(.L_23 - .L_22)
	.align		4
.L_22:
        /*0088*/ 	.word	index@(_Z16mission2_shared1PiS_S_)
        /*008c*/ 	.word	0x00000000


	//----- nvinfo : EIATTR_REGCOUNT
	.align		4
.L_23:
        /*0090*/ 	.byte	0x04, 0x2f
        /*0092*/ 	.short	(.L_25 - .L_24)
	.align		4
.L_24:
        /*0094*/ 	.word	index@(_Z15mission3_globalPiS_S_)
        /*0098*/ 	.word	0x00000010


	//----- nvinfo : EIATTR_FRAME_SIZE
	.align		4
.L_25:
        /*009c*/ 	.byte	0x04, 0x11
        /*009e*/ 	.short	(.L_27 - .L_26)
	.align		4
.L_26:
        /*00a0*/ 	.word	index@(_Z15mission3_globalPiS_S_)
        /*00a4*/ 	.word	0x00000000


	//----- nvinfo : EIATTR_REGCOUNT
	.align		4
.L_27:
        /*00a8*/ 	.byte	0x04, 0x2f
        /*00aa*/ 	.short	(.L_29 - .L_28)
	.align		4
.L_28:
        /*00ac*/ 	.word	index@(_Z15mission3_sharedPiS_S_)
        /*00b0*/ 	.word	0x00000014


	//----- nvinfo : EIATTR_FRAME_SIZE
	.align		4
.L_29:
        /*00b4*/ 	.byte	0x04, 0x11
        /*00b6*/ 	.short	(.L_31 - .L_30)
	.align		4
.L_30:
        /*00b8*/ 	.word	index@(_Z15mission3_sharedPiS_S_)
        /*00bc*/ 	.word	0x00000000


	//----- nvinfo : EIATTR_MIN_STACK_SIZE
	.align		4
.L_31:
        /*00c0*/ 	.byte	0x04, 0x12
        /*00c2*/ 	.short	(.L_33 - .L_32)
	.align		4
.L_32:
        /*00c4*/ 	.word	index@(_Z15mission3_sharedPiS_S_)
        /*00c8*/ 	.word	0x00000000


	//----- nvinfo : EIATTR_MIN_STACK_SIZE
	.align		4
.L_33:
        /*00cc*/ 	.byte	0x04, 0x12
        /*00ce*/ 	.short	(.L_35 - .L_34)
	.align		4
.L_34:
        /*00d0*/ 	.word	index@(_Z15mission3_globalPiS_S_)
        /*00d4*/ 	.word	0x00000000


	//----- nvinfo : EIATTR_MIN_STACK_SIZE
	.align		4
.L_35:
        /*00d8*/ 	.byte	0x04, 0x12
        /*00da*/ 	.short	(.L_37 - .L_36)
	.align		4
.L_36:
        /*00dc*/ 	.word	index@(_Z16mission2_shared1PiS_S_)
        /*00e0*/ 	.word	0x00000000


	//----- nvinfo : EIATTR_MIN_STACK_SIZE
	.align		4
.L_37:
        /*00e4*/ 	.byte	0x04, 0x12
        /*00e6*/ 	.short	(.L_39 - .L_38)
	.align		4
.L_38:
        /*00e8*/ 	.word	index@(_Z15mission2_sharedPiS_S_)
        /*00ec*/ 	.word	0x00000000


	//----- nvinfo : EIATTR_MIN_STACK_SIZE
	.align		4
.L_39:
        /*00f0*/ 	.byte	0x04, 0x12
        /*00f2*/ 	.short	(.L_41 - .L_40)
	.align		4
.L_40:
        /*00f4*/ 	.word	index@(_Z15mission2_globalPiS_S_)
        /*00f8*/ 	.word	0x00000000


	//----- nvinfo : EIATTR_MIN_STACK_SIZE
	.align		4
.L_41:
        /*00fc*/ 	.byte	0x04, 0x12
        /*00fe*/ 	.short	(.L_43 - .L_42)
	.align		4
.L_42:
        /*0100*/ 	.word	index@(_Z16mission1_shared1PiS_S_)
        /*0104*/ 	.word	0x00000000


	//----- nvinfo : EIATTR_MIN_STACK_SIZE
	.align		4
.L_43:
        /*0108*/ 	.byte	0x04, 0x12
        /*010a*/ 	.short	(.L_45 - .L_44)
	.align		4
.L_44:
        /*010c*/ 	.word	index@(_Z15mission1_sharedPiS_S_)
        /*0110*/ 	.word	0x00000000


	//----- nvinfo : EIATTR_MIN_STACK_SIZE
	.align		4
.L_45:
        /*0114*/ 	.byte	0x04, 0x12
        /*0116*/ 	.short	(.L_47 - .L_46)
	.align		4
.L_46:
        /*0118*/ 	.word	index@(_Z15mission1_globalPiS_S_)
        /*011c*/ 	.word	0x00000000
.L_47:


//--------------------- .nv.compat                --------------------------
	.section	.nv.compat,"",@"SHT_CUDA_COMPAT_INFO"
	.align	4
        /*0000*/ 	.byte	0x02, 0x09, 0x00, 0x00, 0x02, 0x02, 0x01, 0x00, 0x02, 0x05, 0x05, 0x00, 0x03, 0x07, 0x01, 0x01
        /*0010*/ 	.byte	0x02, 0x03, 0x00, 0x00, 0x02, 0x06, 0x01, 0x00, 0x04, 0x0b, 0x08, 0x00, 0x09, 0x00, 0x00, 0x00
        /*0020*/ 	.byte	0x00, 0x00, 0x00, 0x00


//--------------------- .nv.info._Z15mission3_sharedPiS_S_ --------------------------
	.section	.nv.info._Z15mission3_sharedPiS_S_,"",@"SHT_CUDA_INFO"
	.sectionflags	@""
	.align	4


	//----- nvinfo : EIATTR_CUDA_API_VERSION
	.align		4
        /*0000*/ 	.byte	0x04, 0x37
        /*0002*/ 	.short	(.L_49 - .L_48)
.L_48:
        /*0004*/ 	.word	0x00000082


	//----- nvinfo : EIATTR_KPARAM_INFO
	.align		4
.L_49:
        /*0008*/ 	.byte	0x04, 0x17
        /*000a*/ 	.short	(.L_51 - .L_50)
.L_50:
        /*000c*/ 	.word	0x00000000
        /*0010*/ 	.short	0x0002
        /*0012*/ 	.short	0x0010
        /*0014*/ 	.byte	0x00, 0xf5, 0x21, 0x00


	//----- nvinfo : EIATTR_KPARAM_INFO
	.align		4
.L_51:
        /*0018*/ 	.byte	0x04, 0x17
        /*001a*/ 	.short	(.L_53 - .L_52)
.L_52:
        /*001c*/ 	.word	0x00000000
        /*0020*/ 	.short	0x0001
        /*0022*/ 	.short	0x0008
        /*0024*/ 	.byte	0x00, 0xf5, 0x21, 0x00


	//----- nvinfo : EIATTR_KPARAM_INFO
	.align		4
.L_53:
        /*0028*/ 	.byte	0x04, 0x17
        /*002a*/ 	.short	(.L_55 - .L_54)
.L_54:
        /*002c*/ 	.word	0x00000000
        /*0030*/ 	.short	0x0000
        /*0032*/ 	.short	0x0000
        /*0034*/ 	.byte	0x00, 0xf5, 0x21, 0x00


	//----- nvinfo : EIATTR_SPARSE_MMA_MASK
	.align		4
.L_55:
        /*0038*/ 	.byte	0x03, 0x50
        /*003a*/ 	.short	0x0000


	//----- nvinfo : EIATTR_MAXREG_COUNT
	.align		4
        /*003c*/ 	.byte	0x03, 0x1b
        /*003e*/ 	.short	0x00ff


	//----- nvinfo : EIATTR_NUM_BARRIERS
	.align		4
        /*0040*/ 	.byte	0x02, 0x4c
        /*0042*/ 	.byte	0x01
	.zero		1


	//----- nvinfo : EIATTR_MERCURY_ISA_VERSION
	.align		4
        /*0044*/ 	.byte	0x03, 0x5f
        /*0046*/ 	.short	0x0101


	//----- nvinfo : EIATTR_VRC_CTA_INIT_COUNT
	.align		4
        /*0048*/ 	.byte	0x02, 0x4a
	.zero		1
	.zero		1


	//----- nvinfo : EIATTR_EXIT_INSTR_OFFSETS
	.align		4
        /*004c*/ 	.byte	0x04, 0x1c
        /*004e*/ 	.short	(.L_57 - .L_56)


	//   ....[0]....
.L_56:
        /*0050*/ 	.word	0x000001c0


	//   ....[1]....
        /*0054*/ 	.word	0x000002f0


	//----- nvinfo : EIATTR_CBANK_PARAM_SIZE
	.align		4
.L_57:
        /*0058*/ 	.byte	0x03, 0x19
        /*005a*/ 	.short	0x0018


	//----- nvinfo : EIATTR_PARAM_CBANK
	.align		4
        /*005c*/ 	.byte	0x04, 0x0a
        /*005e*/ 	.short	(.L_59 - .L_58)
	.align		4
.L_58:
        /*0060*/ 	.word	index@(.nv.constant0._Z15mission3_sharedPiS_S_)
        /*0064*/ 	.short	0x0380
        /*0066*/ 	.short	0x0018


	//----- nvinfo : EIATTR_SW_WAR
	.align		4
.L_59:
        /*0068*/ 	.byte	0x04, 0x36
        /*006a*/ 	.short	(.L_61 - .L_60)
.L_60:
        /*006c*/ 	.word	0x00000008
.L_61:


//--------------------- .nv.info._Z15mission3_globalPiS_S_ --------------------------
	.section	.nv.info._Z15mission3_globalPiS_S_,"",@"SHT_CUDA_INFO"
	.sectionflags	@""
	.align	4


	//----- nvinfo : EIATTR_CUDA_API_VERSION
	.align		4
        /*0000*/ 	.byte	0x04, 0x37
        /*0002*/ 	.short	(.L_63 - .L_62)
.L_62:
        /*0004*/ 	.word	0x00000082


	//----- nvinfo : EIATTR_KPARAM_INFO
	.align		4
.L_63:
        /*0008*/ 	.byte	0x04, 0x17
        /*000a*/ 	.short	(.L_65 - .L_64)
.L_64:
        /*000c*/ 	.word	0x00000000
        /*0010*/ 	.short	0x0002
        /*0012*/ 	.short	0x0010
        /*0014*/ 	.byte	0x00, 0xf5, 0x21, 0x00


	//----- nvinfo : EIATTR_KPARAM_INFO
	.align		4
.L_65:
        /*0018*/ 	.byte	0x04, 0x17
        /*001a*/ 	.short	(.L_67 - .L_66)
.L_66:
        /*001c*/ 	.word	0x00000000
        /*0020*/ 	.short	0x0001
        /*0022*/ 	.short	0x0008
        /*0024*/ 	.byte	0x00, 0xf5, 0x21, 0x00


	//----- nvinfo : EIATTR_KPARAM_INFO
	.align		4
.L_67:
        /*0028*/ 	.byte	0x04, 0x17
        /*002a*/ 	.short	(.L_69 - .L_68)
.L_68:
        /*002c*/ 	.word	0x00000000
        /*0030*/ 	.short	0x0000
        /*0032*/ 	.short	0x0000
        /*0034*/ 	.byte	0x00, 0xf5, 0x21, 0x00


	//----- nvinfo : EIATTR_SPARSE_MMA_MASK
	.align		4
.L_69:
        /*0038*/ 	.byte	0x03, 0x50
        /*003a*/ 	.short	0x0000


	//----- nvinfo : EIATTR_MAXREG_COUNT
	.align		4
        /*003c*/ 	.byte	0x03, 0x1b
        /*003e*/ 	.short	0x00ff


	//----- nvinfo : EIATTR_MERCURY_ISA_VERSION
	.align		4
        /*0040*/ 	.byte	0x03, 0x5f
        /*0042*/ 	.short	0x0101


	//----- nvinfo : EIATTR_VRC_CTA_INIT_COUNT
	.align		4
        /*0044*/ 	.byte	0x02, 0x4a
	.zero		1
	.zero		1


	//----- nvinfo : EIATTR_EXIT_INSTR_OFFSETS
	.align		4
        /*0048*/ 	.byte	0x04, 0x1c
        /*004a*/ 	.short	(.L_71 - .L_70)


	//   ....[0]....
.L_70:
        /*004c*/ 	.word	0x00000250


	//----- nvinfo : EIATTR_CBANK_PARAM_SIZE
	.align		4
.L_71:
        /*0050*/ 	.byte	0x03, 0x19
        /*0052*/ 	.short	0x0018


	//----- nvinfo : EIATTR_PARAM_CBANK
	.align		4
        /*0054*/ 	.byte	0x04, 0x0a
        /*0056*/ 	.short	(.L_73 - .L_72)
	.align		4
.L_72:
        /*0058*/ 	.word	index@(.nv.constant0._Z15mission3_globalPiS_S_)
        /*005c*/ 	.short	0x0380
        /*005e*/ 	.short	0x0018


	//----- nvinfo : EIATTR_SW_WAR
	.align		4
.L_73:
        /*0060*/ 	.byte	0x04, 0x36
        /*0062*/ 	.short	(.L_75 - .L_74)
.L_74:
        /*0064*/ 	.word	0x00000008
.L_75:


//--------------------- .nv.info._Z16mission2_shared1PiS_S_ --------------------------
	.section	.nv.info._Z16mission2_shared1PiS_S_,"",@"SHT_CUDA_INFO"
	.sectionflags	@""
	.align	4


	//----- nvinfo : EIATTR_CUDA_API_VERSION
	.align		4
        /*0000*/ 	.byte	0x04, 0x37
        /*0002*/ 	.short	(.L_77 - .L_76)
.L_76:
        /*0004*/ 	.word	0x00000082


	//----- nvinfo : EIATTR_KPARAM_INFO
	.align		4
.L_77:
        /*0008*/ 	.byte	0x04, 0x17
        /*000a*/ 	.short	(.L_79 - .L_78)
.L_78:
        /*000c*/ 	.word	0x00000000
        /*0010*/ 	.short	0x0002
        /*0012*/ 	.short	0x0010
        /*0014*/ 	.byte	0x00, 0xf5, 0x21, 0x00


	//----- nvinfo : EIATTR_KPARAM_INFO
	.align		4
.L_79:
        /*0018*/ 	.byte	0x04, 0x17
        /*001a*/ 	.short	(.L_81 - .L_80)
.L_80:
        /*001c*/ 	.word	0x00000000
        /*0020*/ 	.short	0x0001
        /*0022*/ 	.short	0x0008
        /*0024*/ 	.byte	0x00, 0xf5, 0x21, 0x00


	//----- nvinfo : EIATTR_KPARAM_INFO
	.align		4
.L_81:
        /*0028*/ 	.byte	0x04, 0x17
        /*002a*/ 	.short	(.L_83 - .L_82)
.L_82:
        /*002c*/ 	.word	0x00000000
        /*0030*/ 	.short	0x0000
        /*0032*/ 	.short	0x0000
        /*0034*/ 	.byte	0x00, 0xf5, 0x21, 0x00


	//----- nvinfo : EIATTR_SPARSE_MMA_MASK
	.align		4
.L_83:
        /*0038*/ 	.byte	0x03, 0x50
        /*003a*/ 	.short	0x0000


	//----- nvinfo : EIATTR_MAXREG_COUNT
	.align		4
        /*003c*/ 	.byte	0x03, 0x1b
        /*003e*/ 	.short	0x00ff


	//----- nvinfo : EIATTR_NUM_BARRIERS
	.align		4
        /*0040*/ 	.byte	0x02, 0x4c
        /*0042*/ 	.byte	0x01
	.zero		1


	//----- nvinfo : EIATTR_MERCURY_ISA_VERSION
	.align		4
        /*0044*/ 	.byte	0x03, 0x5f
        /*0046*/ 	.short	0x0101


	//----- nvinfo : EIATTR_VRC_CTA_INIT_COUNT
	.align		4
        /*0048*/ 	.byte	0x02, 0x4a
	.zero		1
	.zero		1


	//----- nvinfo : EIATTR_EXIT_INSTR_OFFSETS
	.align		4
        /*004c*/ 	.byte	0x04, 0x1c
        /*004e*/ 	.short	(.L_85 - .L_84)


	//   ....[0]....
.L_84:
        /*0050*/ 	.word	0x000003b0


	//   ....[1]....
        /*0054*/ 	.word	0x00000470


	//----- nvinfo : EIATTR_CRS_STACK_SIZE
	.align		4
.L_85:
        /*0058*/ 	.byte	0x04, 0x1e
        /*005a*/ 	.short	(.L_87 - .L_86)
.L_86:
        /*005c*/ 	.word	0x00000000


	//----- nvinfo : EIATTR_CBANK_PARAM_SIZE
	.align		4
.L_87:
        /*0060*/ 	.byte	0x03, 0x19
        /*0062*/ 	.short	0x0018


	//----- nvinfo : EIATTR_PARAM_CBANK
	.align		4
        /*0064*/ 	.byte	0x04, 0x0a
        /*0066*/ 	.short	(.L_89 - .L_88)
	.align		4
.L_88:
        /*0068*/ 	.word	index@(.nv.constant0._Z16mission2_shared1PiS_S_)
        /*006c*/ 	.short	0x0380
        /*006e*/ 	.short	0x0018


	//----- nvinfo : EIATTR_SW_WAR
	.align		4
.L_89:
        /*0070*/ 	.byte	0x04, 0x36
        /*0072*/ 	.short	(.L_91 - .L_90)
.L_90:
        /*0074*/ 	.word	0x00000008
.L_91:


//--------------------- .nv.info._Z15mission2_sharedPiS_S_ --------------------------
	.section	.nv.info._Z15mission2_sharedPiS_S_,"",@"SHT_CUDA_INFO"
	.sectionflags	@""
	.align	4


	//----- nvinfo : EIATTR_CUDA_API_VERSION
	.align		4
        /*0000*/ 	.byte	0x04, 0x37
        /*0002*/ 	.short	(.L_93 - .L_92)
.L_92:
        /*0004*/ 	.word	0x00000082


	//----- nvinfo : EIATTR_KPARAM_INFO
	.align		4
.L_93:
        /*0008*/ 	.byte	0x04, 0x17
        /*000a*/ 	.short	(.L_95 - .L_94)
.L_94:
        /*000c*/ 	.word	0x00000000
        /*0010*/ 	.short	0x0002
        /*0012*/ 	.short	0x0010
        /*0014*/ 	.byte	0x00, 0xf5, 0x21, 0x00


	//----- nvinfo : EIATTR_KPARAM_INFO
	.align		4
.L_95:
        /*0018*/ 	.byte	0x04, 0x17
        /*001a*/ 	.short	(.L_97 - .L_96)
.L_96:
        /*001c*/ 	.word	0x00000000
        /*0020*/ 	.short	0x0001
        /*0022*/ 	.short	0x0008
        /*0024*/ 	.byte	0x00, 0xf5, 0x21, 0x00


	//----- nvinfo : EIATTR_KPARAM_INFO
	.align		4
.L_97:
        /*0028*/ 	.byte	0x04, 0x17
        /*002a*/ 	.short	(.L_99 - .L_98)
.L_98:
        /*002c*/ 	.word	0x00000000
        /*0030*/ 	.short	0x0000
        /*0032*/ 	.short	0x0000
        /*0034*/ 	.byte	0x00, 0xf5, 0x21, 0x00


	//----- nvinfo : EIATTR_SPARSE_MMA_MASK
	.align		4
.L_99:
        /*0038*/ 	.byte	0x03, 0x50
        /*003a*/ 	.short	0x0000


	//----- nvinfo : EIATTR_MAXREG_COUNT
	.align		4
        /*003c*/ 	.byte	0x03, 0x1b
        /*003e*/ 	.short	0x00ff


	//----- nvinfo : EIATTR_NUM_BARRIERS
	.align		4
        /*0040*/ 	.byte	0x02, 0x4c
        /*0042*/ 	.byte	0x01
	.zero		1


	//----- nvinfo : EIATTR_MERCURY_ISA_VERSION
	.align		4
        /*0044*/ 	.byte	0x03, 0x5f
        /*0046*/ 	.short	0x0101


	//----- nvinfo : EIATTR_VRC_CTA_INIT_COUNT
	.align		4
        /*0048*/ 	.byte	0x02, 0x4a
	.zero		1
	.zero		1


	//----- nvinfo : EIATTR_EXIT_INSTR_OFFSETS
	.align		4
        /*004c*/ 	.byte	0x04, 0x1c
        /*004e*/ 	.short	(.L_101 - .L_100)


	//   ....[0]....
.L_100:
        /*0050*/ 	.word	0x000003c0


	//----- nvinfo : EIATTR_CBANK_PARAM_SIZE
	.align		4
.L_101:
        /*0054*/ 	.byte	0x03, 0x19
        /*0056*/ 	.short	0x0018


	//----- nvinfo : EIATTR_PARAM_CBANK
	.align		4
        /*0058*/ 	.byte	0x04, 0x0a
        /*005a*/ 	.short	(.L_103 - .L_102)
	.align		4
.L_102:
        /*005c*/ 	.word	index@(.nv.constant0._Z15mission2_sharedPiS_S_)
        /*0060*/ 	.short	0x0380
        /*0062*/ 	.short	0x0018


	//----- nvinfo : EIATTR_SW_WAR
	.align		4
.L_103:
        /*0064*/ 	.byte	0x04, 0x36
        /*0066*/ 	.short	(.L_105 - .L_104)
.L_104:
        /*0068*/ 	.word	0x00000008
.L_105:


//--------------------- .nv.info._Z15mission2_globalPiS_S_ --------------------------
	.section	.nv.info._Z15mission2_globalPiS_S_,"",@"SHT_CUDA_INFO"
	.sectionflags	@""
	.align	4


	//----- nvinfo : EIATTR_CUDA_API_VERSION
	.align		4
        /*0000*/ 	.byte	0x04, 0x37
        /*0002*/ 	.short	(.L_107 - .L_106)
.L_106:
        /*0004*/ 	.word	0x00000082


	//----- nvinfo : EIATTR_KPARAM_INFO
	.align		4
.L_107:
        /*0008*/ 	.byte	0x04, 0x17
        /*000a*/ 	.short	(.L_109 - .L_108)
.L_108:
        /*000c*/ 	.word	0x00000000
        /*0010*/ 	.short	0x0002
        /*0012*/ 	.short	0x0010
        /*0014*/ 	.byte	0x00, 0xf5, 0x21, 0x00


	//----- nvinfo : EIATTR_KPARAM_INFO
	.align		4
.L_109:
        /*0018*/ 	.byte	0x04, 0x17
        /*001a*/ 	.short	(.L_111 - .L_110)
.L_110:
        /*001c*/ 	.word	0x00000000
        /*0020*/ 	.short	0x0001
        /*0022*/ 	.short	0x0008
        /*0024*/ 	.byte	0x00, 0xf5, 0x21, 0x00


	//----- nvinfo : EIATTR_KPARAM_INFO
	.align		4
.L_111:
        /*0028*/ 	.byte	0x04, 0x17
        /*002a*/ 	.short	(.L_113 - .L_112)
.L_112:
        /*002c*/ 	.word	0x00000000
        /*0030*/ 	.short	0x0000
        /*0032*/ 	.short	0x0000
        /*0034*/ 	.byte	0x00, 0xf5, 0x21, 0x00


	//----- nvinfo : EIATTR_SPARSE_MMA_MASK
	.align		4
.L_113:
        /*0038*/ 	.byte	0x03, 0x50
        /*003a*/ 	.short	0x0000


	//----- nvinfo : EIATTR_MAXREG_COUNT
	.align		4
        /*003c*/ 	.byte	0x03, 0x1b
        /*003e*/ 	.short	0x00ff


	//----- nvinfo : EIATTR_MERCURY_ISA_VERSION
	.align		4
        /*0040*/ 	.byte	0x03, 0x5f
        /*0042*/ 	.short	0x0101


	//----- nvinfo : EIATTR_VRC_CTA_INIT_COUNT
	.align		4
        /*0044*/ 	.byte	0x02, 0x4a
	.zero		1
	.zero		1


	//----- nvinfo : EIATTR_EXIT_INSTR_OFFSETS
	.align		4
        /*0048*/ 	.byte	0x04, 0x1c
        /*004a*/ 	.short	(.L_115 - .L_114)


	//   ....[0]....
.L_114:
        /*004c*/ 	.word	0x00000250


	//----- nvinfo : EIATTR_CBANK_PARAM_SIZE
	.align		4
.L_115:
        /*0050*/ 	.byte	0x03, 0x19
        /*0052*/ 	.short	0x0018


	//----- nvinfo : EIATTR_PARAM_CBANK
	.align		4
        /*0054*/ 	.byte	0x04, 0x0a
        /*0056*/ 	.short	(.L_117 - .L_116)
	.align		4
.L_116:
        /*0058*/ 	.word	index@(.nv.constant0._Z15mission2_globalPiS_S_)
        /*005c*/ 	.short	0x0380
        /*005e*/ 	.short	0x0018


	//----- nvinfo : EIATTR_SW_WAR
	.align		4
.L_117:
        /*0060*/ 	.byte	0x04, 0x36
        /*0062*/ 	.short	(.L_119 - .L_118)
.L_118:
        /*0064*/ 	.word	0x00000008
.L_119:


//--------------------- .nv.info._Z16mission1_shared1PiS_S_ --------------------------
	.section	.nv.info._Z16mission1_shared1PiS_S_,"",@"SHT_CUDA_INFO"
	.sectionflags	@""
	.align	4


	//----- nvinfo : EIATTR_CUDA_API_VERSION
	.align		4
        /*0000*/ 	.byte	0x04, 0x37
        /*0002*/ 	.short	(.L_121 - .L_120)
.L_120:
        /*0004*/ 	.word	0x00000082


	//----- nvinfo : EIATTR_KPARAM_INFO
	.align		4
.L_121:
        /*0008*/ 	.byte	0x04, 0x17
        /*000a*/ 	.short	(.L_123 - .L_122)
.L_122:
        /*000c*/ 	.word	0x00000000
        /*0010*/ 	.short	0x0002
        /*0012*/ 	.short	0x0010
        /*0014*/ 	.byte	0x00, 0xf5, 0x21, 0x00


	//----- nvinfo : EIATTR_KPARAM_INFO
	.align		4
.L_123:
        /*0018*/ 	.byte	0x04, 0x17
        /*001a*/ 	.short	(.L_125 - .L_124)
.L_124:
        /*001c*/ 	.word	0x00000000
        /*0020*/ 	.short	0x0001
        /*0022*/ 	.short	0x0008
        /*0024*/ 	.byte	0x00, 0xf5, 0x21, 0x00


	//----- nvinfo : EIATTR_KPARAM_INFO
	.align		4
.L_125:
        /*0028*/ 	.byte	0x04, 0x17
        /*002a*/ 	.short	(.L_127 - .L_126)
.L_126:
        /*002c*/ 	.word	0x00000000
        /*0030*/ 	.short	0x0000
        /*0032*/ 	.short	0x0000
        /*0034*/ 	.byte	0x00, 0xf5, 0x21, 0x00


	//----- nvinfo : EIATTR_SPARSE_MMA_MASK
	.align		4
.L_127:
        /*0038*/ 	.byte	0x03, 0x50
        /*003a*/ 	.short	0x0000


	//----- nvinfo : EIATTR_MAXREG_COUNT
	.align		4
        /*003c*/ 	.byte	0x03, 0x1b
        /*003e*/ 	.short	0x00ff


	//----- nvinfo : EIATTR_NUM_BARRIERS
	.align		4
        /*0040*/ 	.byte	0x02, 0x4c
        /*0042*/ 	.byte	0x01
	.zero		1


	//----- nvinfo : EIATTR_MERCURY_ISA_VERSION
	.align		4
        /*0044*/ 	.byte	0x03, 0x5f
        /*0046*/ 	.short	0x0101


	//----- nvinfo : EIATTR_VRC_CTA_INIT_COUNT
	.align		4
        /*0048*/ 	.byte	0x02, 0x4a
	.zero		1
	.zero		1


	//----- nvinfo : EIATTR_EXIT_INSTR_OFFSETS
	.align		4
        /*004c*/ 	.byte	0x04, 0x1c
        /*004e*/ 	.short	(.L_129 - .L_128)


	//   ....[0]....
.L_128:
        /*0050*/ 	.word	0x00000350


	//----- nvinfo : EIATTR_CBANK_PARAM_SIZE
	.align		4
.L_129:
        /*0054*/ 	.byte	0x03, 0x19
        /*0056*/ 	.short	0x0018


	//----- nvinfo : EIATTR_PARAM_CBANK
	.align		4
        /*0058*/ 	.byte	0x04, 0x0a
        /*005a*/ 	.short	(.L_131 - .L_130)
	.align		4
.L_130:
        /*005c*/ 	.word	index@(.nv.constant0._Z16mission1_shared1PiS_S_)
        /*0060*/ 	.short	0x0380
        /*0062*/ 	.short	0x0018


	//----- nvinfo : EIATTR_SW_WAR
	.align		4
.L_131:
        /*0064*/ 	.byte	0x04, 0x36
        /*0066*/ 	.short	(.L_133 - .L_132)
.L_132:
        /*0068*/ 	.word	0x00000008
.L_133:


//--------------------- .nv.info._Z15mission1_sharedPiS_S_ --------------------------
	.section	.nv.info._Z15mission1_sharedPiS_S_,"",@"SHT_CUDA_INFO"
	.sectionflags	@""
	.align	4


	//----- nvinfo : EIATTR_CUDA_API_VERSION
	.align		4
        /*0000*/ 	.byte	0x04, 0x37
        /*0002*/ 	.short	(.L_135 - .L_134)
.L_134:
        /*0004*/ 	.word	0x00000082


	//----- nvinfo : EIATTR_KPARAM_INFO
	.align		4
.L_135:
        /*0008*/ 	.byte	0x04, 0x17
        /*000a*/ 	.short	(.L_137 - .L_136)
.L_136:
        /*000c*/ 	.word	0x00000000
        /*0010*/ 	.short	0x0002
        /*0012*/ 	.short	0x0010
        /*0014*/ 	.byte	0x00, 0xf5, 0x21, 0x00


	//----- nvinfo : EIATTR_KPARAM_INFO
	.align		4
.L_137:
        /*0018*/ 	.byte	0x04, 0x17
        /*001a*/ 	.short	(.L_139 - .L_138)
.L_138:
        /*001c*/ 	.word	0x00000000
        /*0020*/ 	.short	0x0001
        /*0022*/ 	.short	0x0008
        /*0024*/ 	.byte	0x00, 0xf5, 0x21, 0x00


	//----- nvinfo : EIATTR_KPARAM_INFO
	.align		4
.L_139:
        /*0028*/ 	.byte	0x04, 0x17
        /*002a*/ 	.short	(.L_141 - .L_140)
.L_140:
        /*002c*/ 	.word	0x00000000
        /*0030*/ 	.short	0x0000
        /*0032*/ 	.short	0x0000
        /*0034*/ 	.byte	0x00, 0xf5, 0x21, 0x00


	//----- nvinfo : EIATTR_SPARSE_MMA_MASK
	.align		4
.L_141:
        /*0038*/ 	.byte	0x03, 0x50
        /*003a*/ 	.short	0x0000


	//----- nvinfo : EIATTR_MAXREG_COUNT
	.align		4
        /*003c*/ 	.byte	0x03, 0x1b
        /*003e*/ 	.short	0x00ff


	//----- nvinfo : EIATTR_NUM_BARRIERS
	.align		4
        /*0040*/ 	.byte	0x02, 0x4c
        /*0042*/ 	.byte	0x01
	.zero		1


	//----- nvinfo : EIATTR_MERCURY_ISA_VERSION
	.align		4
        /*0044*/ 	.byte	0x03, 0x5f
        /*0046*/ 	.short	0x0101


	//----- nvinfo : EIATTR_VRC_CTA_INIT_COUNT
	.align		4
        /*0048*/ 	.byte	0x02, 0x4a
	.zero		1
	.zero		1


	//----- nvinfo : EIATTR_EXIT_INSTR_OFFSETS
	.align		4
        /*004c*/ 	.byte	0x04, 0x1c
        /*004e*/ 	.short	(.L_143 - .L_142)


	//   ....[0]....
.L_142:
        /*0050*/ 	.word	0x000006b0


	//----- nvinfo : EIATTR_CBANK_PARAM_SIZE
	.align		4
.L_143:
        /*0054*/ 	.byte	0x03, 0x19
        /*0056*/ 	.short	0x0018


	//----- nvinfo : EIATTR_PARAM_CBANK
	.align		4
        /*0058*/ 	.byte	0x04, 0x0a
        /*005a*/ 	.short	(.L_145 - .L_144)
	.align		4
.L_144:
        /*005c*/ 	.word	index@(.nv.constant0._Z15mission1_sharedPiS_S_)
        /*0060*/ 	.short	0x0380
        /*0062*/ 	.short	0x0018


	//----- nvinfo : EIATTR_SW_WAR
	.align		4
.L_145:
        /*0064*/ 	.byte	0x04, 0x36
        /*0066*/ 	.short	(.L_147 - .L_146)
.L_146:
        /*0068*/ 	.word	0x00000008
.L_147:


//--------------------- .nv.info._Z15mission1_globalPiS_S_ --------------------------
	.section	.nv.info._Z15mission1_globalPiS_S_,"",@"SHT_CUDA_INFO"
	.sectionflags	@""
	.align	4


	//----- nvinfo : EIATTR_CUDA_API_VERSION
	.align		4
        /*0000*/ 	.byte	0x04, 0x37
        /*0002*/ 	.short	(.L_149 - .L_148)
.L_148:
        /*0004*/ 	.word	0x00000082


	//----- nvinfo : EIATTR_KPARAM_INFO
	.align		4
.L_149:
        /*0008*/ 	.byte	0x04, 0x17
        /*000a*/ 	.short	(.L_151 - .L_150)
.L_150:
        /*000c*/ 	.word	0x00000000
        /*0010*/ 	.short	0x0002
        /*0012*/ 	.short	0x0010
        /*0014*/ 	.byte	0x00, 0xf5, 0x21, 0x00


	//----- nvinfo : EIATTR_KPARAM_INFO
	.align		4
.L_151:
        /*0018*/ 	.byte	0x04, 0x17
        /*001a*/ 	.short	(.L_153 - .L_152)
.L_152:
        /*001c*/ 	.word	0x00000000
        /*0020*/ 	.short	0x0001
        /*0022*/ 	.short	0x0008
        /*0024*/ 	.byte	0x00, 0xf5, 0x21, 0x00


	//----- nvinfo : EIATTR_KPARAM_INFO
	.align		4
.L_153:
        /*0028*/ 	.byte	0x04, 0x17
        /*002a*/ 	.short	(.L_155 - .L_154)
.L_154:
        /*002c*/ 	.word	0x00000000
        /*0030*/ 	.short	0x0000
        /*0032*/ 	.short	0x0000
        /*0034*/ 	.byte	0x00, 0xf5, 0x21, 0x00


	//----- nvinfo : EIATTR_SPARSE_MMA_MASK
	.align		4
.L_155:
        /*0038*/ 	.byte	0x03, 0x50
        /*003a*/ 	.short	0x0000


	//----- nvinfo : EIATTR_MAXREG_COUNT
	.align		4
        /*003c*/ 	.byte	0x03, 0x1b
        /*003e*/ 	.short	0x00ff


	//----- nvinfo : EIATTR_MERCURY_ISA_VERSION
	.align		4
        /*0040*/ 	.byte	0x03, 0x5f
        /*0042*/ 	.short	0x0101


	//----- nvinfo : EIATTR_VRC_CTA_INIT_COUNT
	.align		4
        /*0044*/ 	.byte	0x02, 0x4a
	.zero		1
	.zero		1


	//----- nvinfo : EIATTR_EXIT_INSTR_OFFSETS
	.align		4
        /*0048*/ 	.byte	0x04, 0x1c
        /*004a*/ 	.short	(.L_157 - .L_156)


	//   ....[0]....
.L_156:
        /*004c*/ 	.word	0x000001d0


	//----- nvinfo : EIATTR_CBANK_PARAM_SIZE
	.align		4
.L_157:
        /*0050*/ 	.byte	0x03, 0x19
        /*0052*/ 	.short	0x0018


	//----- nvinfo : EIATTR_PARAM_CBANK
	.align		4
        /*0054*/ 	.byte	0x04, 0x0a
        /*0056*/ 	.short	(.L_159 - .L_158)
	.align		4
.L_158:
        /*0058*/ 	.word	index@(.nv.constant0._Z15mission1_globalPiS_S_)
        /*005c*/ 	.short	0x0380
        /*005e*/ 	.short	0x0018


	//----- nvinfo : EIATTR_SW_WAR
	.align		4
.L_159:
        /*0060*/ 	.byte	0x04, 0x36
        /*0062*/ 	.short	(.L_161 - .L_160)
.L_160:
        /*0064*/ 	.word	0x00000008
.L_161:


//--------------------- .nv.callgraph             --------------------------
	.section	.nv.callgraph,"",@"SHT_CUDA_CALLGRAPH"
	.align	4
	.sectionentsize	8
	.align		4
        /*0000*/ 	.word	0x00000000
	.align		4
        /*0004*/ 	.word	0xffffffff
	.align		4
        /*0008*/ 	.word	0x00000000
	.align		4
        /*000c*/ 	.word	0xfffffffe
	.align		4
        /*0010*/ 	.word	0x00000000
	.align		4
        /*0014*/ 	.word	0xfffffffd
	.align		4
        /*0018*/ 	.word	0x00000000
	.align		4
        /*001c*/ 	.word	0xfffffffc


//--------------------- .text._Z15mission3_sharedPiS_S_ --------------------------
	.section	.text._Z15mission3_sharedPiS_S_,"ax",@progbits
	.align	128
        .global         _Z15mission3_sharedPiS_S_
        .type           _Z15mission3_sharedPiS_S_,@function
        .size           _Z15mission3_sharedPiS_S_,(.L_x_10 - _Z15mission3_sharedPiS_S_)
        .other          _Z15mission3_sharedPiS_S_,@"STO_CUDA_ENTRY STV_DEFAULT"
_Z15mission3_sharedPiS_S_:
.text._Z15mission3_sharedPiS_S_:
[----:B------:R-:W-:Y:S01]  /*0000*/  LDC R1, c[0x0][0x37c] ;  /* 0x0000df00ff017b82 */ /* 0x000fe20000000800 */
[----:B------:R-:W0:Y:S07]  /*0010*/  S2R R13, SR_TID.Y ;  /* 0x00000000000d7919 */ /* 0x000e2e0000002200 */
[----:B------:R-:W1:Y:S01]  /*0020*/  LDC.64 R4, c[0x0][0x380] ;  /* 0x0000e000ff047b82 */ /* 0x000e620000000a00 */
[----:B------:R-:W2:Y:S01]  /*0030*/  LDCU.64 UR4, c[0x0][0x358] ;  /* 0x00006b00ff0477ac */ /* 0x000ea20008000a00 */
[----:B------:R-:W0:Y:S06]  /*0040*/  S2R R15, SR_TID.X ;  /* 0x00000000000f7919 */ /* 0x000e2c0000002100 */
[----:B------:R-:W3:Y:S01]  /*0050*/  LDC.64 R6, c[0x0][0x388] ;  /* 0x0000e200ff067b82 */ /* 0x000ee20000000a00 */
[----:B0-----:R-:W-:-:S04]  /*0060*/  IMAD R3, R13, 0x6, R15 ;  /* 0x000000060d037824 */ /* 0x001fc800078e020f */
[----:B------:R-:W-:Y:S02]  /*0070*/  IMAD R9, R13, -0x3, R3 ;  /* 0xfffffffd0d097824 */ /* 0x000fe400078e0203 */
[----:B-1----:R-:W-:Y:S01]  /*0080*/  IMAD.WIDE.U32 R4, R3, 0x4, R4 ;  /* 0x0000000403047825 */ /* 0x002fe200078e0004 */
[----:B------:R-:W0:Y:S01]  /*0090*/  S2R R11, SR_CgaCtaId ;  /* 0x00000000000b7919 */ /* 0x000e220000008800 */
[----:B------:R-:W-:Y:S01]  /*00a0*/  MOV R0, 0x400 ;  /* 0x0000040000007802 */ /* 0x000fe20000000f00 */
[----:B------:R-:W1:Y:S01]  /*00b0*/  LDC.64 R2, c[0x0][0x390] ;  /* 0x0000e400ff027b82 */ /* 0x000e620000000a00 */
[----:B---3--:R-:W-:Y:S02]  /*00c0*/  IMAD.WIDE.U32 R6, R9, 0x4, R6 ;  /* 0x0000000409067825 */ /* 0x008fe400078e0006 */
[----:B--2---:R2:W3:Y:S04]  /*00d0*/  LDG.E R4, desc[UR4][R4.64] ;  /* 0x0000000404047981 */ /* 0x0044e8000c1e1900 */
[----:B------:R4:W5:Y:S01]  /*00e0*/  LDG.E R6, desc[UR4][R6.64] ;  /* 0x0000000406067981 */ /* 0x000962000c1e1900 */
[----:B------:R-:W-:-:S02]  /*00f0*/  IADD3 R8, PT, PT, R0, 0x90, RZ ;  /* 0x0000009000087810 */ /* 0x000fc40007ffe0ff */
[----:B------:R-:W-:-:S04]  /*0100*/  ISETP.GT.U32.AND P0, PT, R15, 0x2, PT ;  /* 0x000000020f00780c */ /* 0x000fc80003f04070 */
[----:B------:R-:W-:Y:S01]  /*0110*/  ISETP.GT.U32.OR P0, PT, R13, 0x1, P0 ;  /* 0x000000010d00780c */ /* 0x000fe20000704470 */
[----:B-1----:R-:W-:Y:S01]  /*0120*/  IMAD.WIDE.U32 R2, R9, 0x4, R2 ;  /* 0x0000000409027825 */ /* 0x002fe200078e0002 */
[C---:B0-----:R-:W-:Y:S02]  /*0130*/  LEA R0, R11.reuse, R0, 0x18 ;  /* 0x000000000b007211 */ /* 0x041fe400078ec0ff */
[----:B------:R-:W-:-:S03]  /*0140*/  LEA R8, R11, R8, 0x18 ;  /* 0x000000080b087211 */ /* 0x000fc600078ec0ff */
[C---:B------:R-:W-:Y:S02]  /*0150*/  IMAD R0, R13.reuse, 0x18, R0 ;  /* 0x000000180d007824 */ /* 0x040fe400078e0200 */
[----:B------:R-:W-:-:S03]  /*0160*/  IMAD R10, R13, 0x18, R8 ;  /* 0x000000180d0a7824 */ /* 0x000fc600078e0208 */
[C---:B--2---:R-:W-:Y:S02]  /*0170*/  LEA R5, R15.reuse, R0, 0x2 ;  /* 0x000000000f057211 */ /* 0x044fe400078e10ff */
[----:B----4-:R-:W-:-:S03]  /*0180*/  LEA R7, R15, R10, 0x2 ;  /* 0x0000000a0f077211 */ /* 0x010fc600078e10ff */
[----:B---3--:R0:W-:Y:S04]  /*0190*/  STS [R5], R4 ;  /* 0x0000000405007388 */ /* 0x0081e80000000800 */
[----:B-----5:R0:W-:Y:S01]  /*01a0*/  STS [R7], R6 ;  /* 0x0000000607007388 */ /* 0x0201e20000000800 */
[----:B------:R-:W-:Y:S06]  /*01b0*/  BAR.SYNC.DEFER_BLOCKING 0x0 ;  /* 0x0000000000007b1d */ /* 0x000fec0000010000 */
[----:B------:R-:W-:Y:S05]  /*01c0*/  @P0 EXIT ;  /* 0x000000000000094d */ /* 0x000fea0003800000 */
[----:B------:R-:W2:Y:S01]  /*01d0*/  LDG.E R12, desc[UR4][R2.64] ;  /* 0x00000004020c7981 */ /* 0x000ea2000c1e1900 */
[----:B------:R-:W-:-:S03]  /*01e0*/  LEA R8, R15, R8, 0x2 ;  /* 0x000000080f087211 */ /* 0x000fc600078e10ff */
[----:B------:R-:W-:Y:S04]  /*01f0*/  LDS.64 R10, [R0] ;  /* 0x00000000000a7984 */ /* 0x000fe80000000a00 */
[----:B------:R-:W2:Y:S04]  /*0200*/  LDS R9, [R8] ;  /* 0x0000000008097984 */ /* 0x000ea80000000800 */
[----:B------:R-:W1:Y:S04]  /*0210*/  LDS R13, [R8+0x18] ;  /* 0x00001800080d7984 */ /* 0x000e680000000800 */
[----:B0-----:R-:W-:Y:S04]  /*0220*/  LDS.64 R6, [R0+0x8] ;  /* 0x0000080000067984 */ /* 0x001fe80000000a00 */
[----:B------:R-:W0:Y:S04]  /*0230*/  LDS R14, [R8+0x30] ;  /* 0x00003000080e7984 */ /* 0x000e280000000800 */
[----:B------:R-:W3:Y:S04]  /*0240*/  LDS R15, [R8+0x48] ;  /* 0x00004800080f7984 */ /* 0x000ee80000000800 */
[----:B------:R-:W-:Y:S04]  /*0250*/  LDS.64 R4, [R0+0x10] ;  /* 0x0000100000047984 */ /* 0x000fe80000000a00 */
[----:B------:R-:W4:Y:S04]  /*0260*/  LDS R16, [R8+0x60] ;  /* 0x0000600008107984 */ /* 0x000f280000000800 */
[----:B------:R-:W5:Y:S01]  /*0270*/  LDS R17, [R8+0x78] ;  /* 0x0000780008117984 */ /* 0x000f620000000800 */
[----:B--2---:R-:W-:-:S04]  /*0280*/  IMAD R10, R10, R9, R12 ;  /* 0x000000090a0a7224 */ /* 0x004fc800078e020c */
[----:B-1----:R-:W-:-:S04]  /*0290*/  IMAD R11, R13, R11, R10 ;  /* 0x0000000b0d0b7224 */ /* 0x002fc800078e020a */
[----:B0-----:R-:W-:-:S04]  /*02a0*/  IMAD R6, R6, R14, R11 ;  /* 0x0000000e06067224 */ /* 0x001fc800078e020b */
[----:B---3--:R-:W-:-:S04]  /*02b0*/  IMAD R7, R15, R7, R6 ;  /* 0x000000070f077224 */ /* 0x008fc800078e0206 */
[----:B----4-:R-:W-:-:S04]  /*02c0*/  IMAD R4, R4, R16, R7 ;  /* 0x0000001004047224 */ /* 0x010fc800078e0207 */
[----:B-----5:R-:W-:-:S05]  /*02d0*/  IMAD R5, R17, R5, R4 ;  /* 0x0000000511057224 */ /* 0x020fca00078e0204 */
[----:B------:R-:W-:Y:S01]  /*02e0*/  STG.E desc[UR4][R2.64], R5 ;  /* 0x0000000502007986 */ /* 0x000fe2000c101904 */
[----:B------:R-:W-:Y:S05]  /*02f0*/  EXIT ;  /* 0x000000000000794d */ /* 0x000fea0003800000 */
.L_x_0:
[----:B------:R-:W-:-:S00]  /*0300*/  BRA `(.L_x_0) ;  /* 0xfffffffc00fc7947 */ /* 0x000fc0000383ffff */
[----:B------:R-:W-:-:S00]  /*0310*/  NOP ;  /* 0x0000000000007918 */ /* 0x000fc00000000000 */
        /* <DEDUP_REMOVED lines=14> */
.L_x_10:


//--------------------- .text._Z15mission3_globalPiS_S_ --------------------------
	.section	.text._Z15mission3_globalPiS_S_,"ax",@progbits
	.align	128
        .global         _Z15mission3_globalPiS_S_
        .type           _Z15mission3_globalPiS_S_,@function
        .size           _Z15mission3_globalPiS_S_,(.L_x_11 - _Z15mission3_globalPiS_S_)
        .other          _Z15mission3_globalPiS_S_,@"STO_CUDA_ENTRY STV_DEFAULT"
_Z15mission3_globalPiS_S_:
.text._Z15mission3_globalPiS_S_:
[----:B------:R-:W-:Y:S01]  /*0000*/  LDC R1, c[0x0][0x37c] ;  /* 0x0000df00ff017b82 */ /* 0x000fe20000000800 */
[----:B------:R-:W0:Y:S07]  /*0010*/  S2R R11, SR_TID.Y ;  /* 0x00000000000b7919 */ /* 0x000e2e0000002200 */
[----:B------:R-:W1:Y:S01]  /*0020*/  LDC.64 R2, c[0x0][0x388] ;  /* 0x0000e200ff027b82 */ /* 0x000e620000000a00 */
[----:B------:R-:W2:Y:S01]  /*0030*/  LDCU.64 UR4, c[0x0][0x358] ;  /* 0x00006b00ff0477ac */ /* 0x000ea20008000a00 */
[----:B------:R-:W0:Y:S06]  /*0040*/  S2R R0, SR_TID.X ;  /* 0x0000000000007919 */ /* 0x000e2c0000002100 */
[----:B------:R-:W3:Y:S08]  /*0050*/  LDC.64 R4, c[0x0][0x390] ;  /* 0x0000e400ff047b82 */ /* 0x000ef00000000a00 */
[----:B------:R-:W4:Y:S01]  /*0060*/  LDC.64 R6, c[0x0][0x380] ;  /* 0x0000e000ff067b82 */ /* 0x000f220000000a00 */
[----:B0-----:R-:W-:-:S02]  /*0070*/  IMAD R9, R11, 0x3, R0 ;  /* 0x000000030b097824 */ /* 0x001fc400078e0200 */
[----:B------:R-:W-:Y:S02]  /*0080*/  IMAD R11, R11, 0x6, RZ ;  /* 0x000000060b0b7824 */ /* 0x000fe400078e02ff */
[----:B-1----:R-:W-:-:S04]  /*0090*/  IMAD.WIDE.U32 R2, R0, 0x4, R2 ;  /* 0x0000000400027825 */ /* 0x002fc800078e0002 */
[----:B---3--:R-:W-:Y:S01]  /*00a0*/  IMAD.WIDE.U32 R4, R9, 0x4, R4 ;  /* 0x0000000409047825 */ /* 0x008fe200078e0004 */
[----:B--2---:R-:W2:Y:S03]  /*00b0*/  LDG.E R8, desc[UR4][R2.64] ;  /* 0x0000000402087981 */ /* 0x004ea6000c1e1900 */
[----:B----4-:R-:W-:Y:S01]  /*00c0*/  IMAD.WIDE.U32 R6, R11, 0x4, R6 ;  /* 0x000000040b067825 */ /* 0x010fe200078e0006 */
[----:B------:R-:W2:Y:S04]  /*00d0*/  LDG.E R0, desc[UR4][R4.64] ;  /* 0x0000000404007981 */ /* 0x000ea8000c1e1900 */
[----:B------:R-:W2:Y:S02]  /*00e0*/  LDG.E R9, desc[UR4][R6.64] ;  /* 0x0000000406097981 */ /* 0x000ea4000c1e1900 */
[----:B--2---:R-:W-:-:S05]  /*00f0*/  IMAD R9, R9, R8, R0 ;  /* 0x0000000809097224 */ /* 0x004fca00078e0200 */
[----:B------:R0:W-:Y:S04]  /*0100*/  STG.E desc[UR4][R4.64], R9 ;  /* 0x0000000904007986 */ /* 0x0001e8000c101904 */
        /* <DEDUP_REMOVED lines=8> */
[----:B------:R-:W0:Y:S04]  /*0190*/  LDG.E R0, desc[UR4][R6.64+0xc] ;  /* 0x00000c0406007981 */ /* 0x000e28000c1e1900 */
[----:B------:R-:W0:Y:S02]  /*01a0*/  LDG.E R8, desc[UR4][R2.64+0x24] ;  /* 0x0000240402087981 */ /* 0x000e24000c1e1900 */
[----:B0-----:R-:W-:-:S05]  /*01b0*/  IMAD R9, R0, R8, R13 ;  /* 0x0000000800097224 */ /* 0x001fca00078e020d */
[----:B------:R-:W-:Y:S04]  /*01c0*/  STG.E desc[UR4][R4.64], R9 ;  /* 0x0000000904007986 */ /* 0x000fe8000c101904 */
[----:B------:R-:W1:Y:S04]  /*01d0*/  LDG.E R0, desc[UR4][R6.64+0x10] ;  /* 0x0000100406007981 */ /* 0x000e68000c1e1900 */
[----:B------:R-:W1:Y:S02]  /*01e0*/  LDG.E R8, desc[UR4][R2.64+0x30] ;  /* 0x0000300402087981 */ /* 0x000e64000c1e1900 */
[----:B-1----:R-:W-:-:S05]  /*01f0*/  IMAD R11, R0, R8, R9 ;  /* 0x00000008000b7224 */ /* 0x002fca00078e0209 */
[----:B------:R-:W-:Y:S04]  /*0200*/  STG.E desc[UR4][R4.64], R11 ;  /* 0x0000000b04007986 */ /* 0x000fe8000c101904 */
[----:B------:R-:W2:Y:S04]  /*0210*/  LDG.E R0, desc[UR4][R6.64+0x14] ;  /* 0x0000140406007981 */ /* 0x000ea8000c1e1900 */
[----:B------:R-:W2:Y:S02]  /*0220*/  LDG.E R8, desc[UR4][R2.64+0x3c] ;  /* 0x00003c0402087981 */ /* 0x000ea4000c1e1900 */
[----:B--2---:R-:W-:-:S05]  /*0230*/  IMAD R13, R0, R8, R11 ;  /* 0x00000008000d7224 */ /* 0x004fca00078e020b */
[----:B------:R-:W-:Y:S01]  /*0240*/  STG.E desc[UR4][R4.64], R13 ;  /* 0x0000000d04007986 */ /* 0x000fe2000c101904 */
[----:B------:R-:W-:Y:S05]  /*0250*/  EXIT ;  /* 0x000000000000794d */ /* 0x000fea0003800000 */
.L_x_1:
        /* <DEDUP_REMOVED lines=10> */
.L_x_11:


//--------------------- .text._Z16mission2_shared1PiS_S_ --------------------------
	.section	.text._Z16mission2_shared1PiS_S_,"ax",@progbits
	.align	128
        .global         _Z16mission2_shared1PiS_S_
        .type           _Z16mission2_shared1PiS_S_,@function
        .size           _Z16mission2_shared1PiS_S_,(.L_x_12 - _Z16mission2_shared1PiS_S_)
        .other          _Z16mission2_shared1PiS_S_,@"STO_CUDA_ENTRY STV_DEFAULT"
_Z16mission2_shared1PiS_S_:
.text._Z16mission2_shared1PiS_S_:
[----:B------:R-:W-:Y:S01]  /*0000*/  LDC R1, c[0x0][0x37c] ;  /* 0x0000df00ff017b82 */ /* 0x000fe20000000800 */
[----:B------:R-:W0:Y:S07]  /*0010*/  S2R R0, SR_TID.X ;  /* 0x0000000000007919 */ /* 0x000e2e0000002100 */
[----:B------:R-:W1:Y:S01]  /*0020*/  LDC.64 R2, c[0x0][0x380] ;  /* 0x0000e000ff027b82 */ /* 0x000e620000000a00 */
[----:B------:R-:W2:Y:S01]  /*0030*/  LDCU.64 UR4, c[0x0][0x358] ;  /* 0x00006b00ff0477ac */ /* 0x000ea20008000a00 */
[----:B------:R-:W3:Y:S01]  /*0040*/  S2R R8, SR_TID.Y ;  /* 0x0000000000087919 */ /* 0x000ee20000002200 */
[----:B------:R-:W4:Y:S01]  /*0050*/  S2R R5, SR_CTAID.Y ;  /* 0x0000000000057919 */ /* 0x000f220000002600 */
[----:B------:R-:W5:Y:S01]  /*0060*/  S2R R11, SR_CTAID.X ;  /* 0x00000000000b7919 */ /* 0x000f620000002500 */
[----:B0-----:R-:W-:-:S02]  /*0070*/  ISETP.GT.U32.AND P1, PT, R0, 0x1, PT ;  /* 0x000000010000780c */ /* 0x001fc40003f24070 */
[----:B---3--:R-:W-:Y:S02]  /*0080*/  ISETP.GT.U32.AND P0, PT, R8, 0x1, PT ;  /* 0x000000010800780c */ /* 0x008fe40003f04070 */
[----:B----4-:R-:W-:Y:S02]  /*0090*/  LEA R12, R5, R8, 0x1 ;  /* 0x00000008050c7211 */ /* 0x010fe400078e08ff */
[----:B-----5:R-:W-:-:S07]  /*00a0*/  LEA R11, R11, R0, 0x1 ;  /* 0x000000000b0b7211 */ /* 0x020fce00078e08ff */
[----:B------:R-:W0:Y:S01]  /*00b0*/  @!P1 LDC.64 R14, c[0x0][0x388] ;  /* 0x0000e200ff0e9b82 */ /* 0x000e220000000a00 */
[----:B------:R-:W-:Y:S02]  /*00c0*/  IMAD R5, R12, 0x6, R0 ;  /* 0x000000060c057824 */ /* 0x000fe400078e0200 */
[----:B------:R-:W-:Y:S02]  /*00d0*/  @!P1 IMAD R7, R8, 0x4, R11 ;  /* 0x0000000408079824 */ /* 0x000fe400078e020b */
[----:B-1----:R-:W-:Y:S01]  /*00e0*/  IMAD.WIDE.U32 R2, R5, 0x4, R2 ;  /* 0x0000000405027825 */ /* 0x002fe200078e0002 */
[----:B------:R-:W1:Y:S01]  /*00f0*/  S2R R17, SR_CgaCtaId ;  /* 0x0000000000117919 */ /* 0x000e620000008800 */
[----:B------:R-:W-:Y:S01]  /*0100*/  MOV R9, 0x400 ;  /* 0x0000040000097802 */ /* 0x000fe20000000f00 */
[----:B------:R-:W3:Y:S02]  /*0110*/  @!P1 LDC.64 R4, c[0x0][0x388] ;  /* 0x0000e200ff049b82 */ /* 0x000ee40000000a00 */
[----:B--2---:R-:W2:Y:S01]  /*0120*/  @!P0 LDG.E R13, desc[UR4][R2.64] ;  /* 0x00000004020d8981 */ /* 0x004ea2000c1e1900 */
[----:B0-----:R-:W-:Y:S01]  /*0130*/  @!P1 IMAD.WIDE.U32 R14, R7, 0x4, R14 ;  /* 0x00000004070e9825 */ /* 0x001fe200078e000e */
[----:B------:R-:W-:-:S04]  /*0140*/  IADD3 R10, PT, PT, R9, 0x18, RZ ;  /* 0x00000018090a7810 */ /* 0x000fc80007ffe0ff */
[----:B------:R-:W0:Y:S01]  /*0150*/  LDC.64 R6, c[0x0][0x390] ;  /* 0x0000e400ff067b82 */ /* 0x000e220000000a00 */
[----:B------:R4:W5:Y:S01]  /*0160*/  @!P1 LDG.E R15, desc[UR4][R14.64] ;  /* 0x000000040e0f9981 */ /* 0x000962000c1e1900 */
[C---:B-1----:R-:W-:Y:S02]  /*0170*/  LEA R9, R17.reuse, R9, 0x18 ;  /* 0x0000000911097211 */ /* 0x042fe400078ec0ff */
[----:B------:R-:W-:Y:S02]  /*0180*/  LEA R17, R17, R10, 0x18 ;  /* 0x0000000a11117211 */ /* 0x000fe400078ec0ff */
[----:B------:R-:W-:Y:S01]  /*0190*/  LOP3.LUT R10, R0, 0x3fe, R8, 0xc8, !PT ;  /* 0x000003fe000a7812 */ /* 0x000fe200078ec808 */
[C---:B------:R-:W-:Y:S01]  /*01a0*/  IMAD R9, R8.reuse, 0xc, R9 ;  /* 0x0000000c08097824 */ /* 0x040fe200078e0209 */
[----:B------:R-:W-:Y:S02]  /*01b0*/  LEA R19, R8, R17, 0x3 ;  /* 0x0000001108137211 */ /* 0x000fe400078e18ff */
[----:B------:R-:W-:Y:S01]  /*01c0*/  ISETP.NE.AND P2, PT, R10, RZ, PT ;  /* 0x000000ff0a00720c */ /* 0x000fe20003f45270 */
[----:B----4-:R-:W-:Y:S01]  /*01d0*/  @!P1 IMAD R14, R8, 0x4, R11 ;  /* 0x00000004080e9824 */ /* 0x010fe200078e020b */
[----:B------:R-:W-:-:S02]  /*01e0*/  LEA R8, R0, R9, 0x2 ;  /* 0x0000000900087211 */ /* 0x000fc400078e10ff */
[----:B------:R-:W-:Y:S01]  /*01f0*/  LEA R10, R0, R19, 0x2 ;  /* 0x00000013000a7211 */ /* 0x000fe200078e10ff */
[----:B------:R-:W-:Y:S01]  /*0200*/  IMAD R11, R12, 0x4, R11 ;  /* 0x000000040c0b7824 */ /* 0x000fe200078e020b */
[----:B------:R-:W-:Y:S01]  /*0210*/  @!P1 IADD3 R19, PT, PT, R14, 0xc, RZ ;  /* 0x0000000c0e139810 */ /* 0x000fe20007ffe0ff */
[----:B------:R-:W-:Y:S01]  /*0220*/  BSSY.RECONVERGENT B0, `(.L_x_2) ;  /* 0x0000013000007945 */ /* 0x000fe20003800200 */
[----:B------:R-:W-:Y:S01]  /*0230*/  LEA R0, R0, R17, 0x2 ;  /* 0x0000001100007211 */ /* 0x000fe200078e10ff */
[----:B0-----:R-:W-:-:S04]  /*0240*/  IMAD.WIDE R6, R11, 0x4, R6 ;  /* 0x000000040b067825 */ /* 0x001fc800078e0206 */
[----:B---3--:R-:W-:Y:S01]  /*0250*/  @!P1 IMAD.WIDE.U32 R4, R19, 0x4, R4 ;  /* 0x0000000413049825 */ /* 0x008fe200078e0004 */
[----:B--2---:R0:W-:Y:S04]  /*0260*/  @!P0 STS [R8], R13 ;  /* 0x0000000d08008388 */ /* 0x0041e80000000800 */
[----:B-----5:R0:W-:Y:S01]  /*0270*/  @!P1 STS [R10], R15 ;  /* 0x0000000f0a009388 */ /* 0x0201e20000000800 */
[----:B------:R-:W-:Y:S06]  /*0280*/  BAR.SYNC.DEFER_BLOCKING 0x0 ;  /* 0x0000000000007b1d */ /* 0x000fec0000010000 */
[----:B------:R-:W-:Y:S05]  /*0290*/  @P2 BRA `(.L_x_3) ;  /* 0x00000000002c2947 */ /* 0x000fea0003800000 */
[----:B0-----:R-:W2:Y:S04]  /*02a0*/  LDG.E R13, desc[UR4][R6.64] ;  /* 0x00000004060d7981 */ /* 0x001ea8000c1e1900 */
[----:B------:R-:W-:Y:S04]  /*02b0*/  LDS R11, [R9] ;  /* 0x00000000090b7984 */ /* 0x000fe80000000800 */
[----:B------:R-:W2:Y:S04]  /*02c0*/  LDS R12, [R0] ;  /* 0x00000000000c7984 */ /* 0x000ea80000000800 */
[----:B------:R-:W-:Y:S04]  /*02d0*/  LDS R14, [R9+0x4] ;  /* 0x00000400090e7984 */ /* 0x000fe80000000800 */
[----:B------:R-:W0:Y:S04]  /*02e0*/  LDS R15, [R0+0x8] ;  /* 0x00000800000f7984 */ /* 0x000e280000000800 */
[----:B------:R-:W-:Y:S04]  /*02f0*/  LDS R16, [R9+0x8] ;  /* 0x0000080009107984 */ /* 0x000fe80000000800 */
[----:B------:R-:W1:Y:S01]  /*0300*/  LDS R17, [R0+0x10] ;  /* 0x0000100000117984 */ /* 0x000e620000000800 */
[----:B--2---:R-:W-:-:S04]  /*0310*/  IMAD R11, R11, R12, R13 ;  /* 0x0000000c0b0b7224 */ /* 0x004fc800078e020d */
[----:B0-----:R-:W-:-:S04]  /*0320*/  IMAD R11, R14, R15, R11 ;  /* 0x0000000f0e0b7224 */ /* 0x001fc800078e020b */
[----:B-1----:R-:W-:-:S05]  /*0330*/  IMAD R11, R16, R17, R11 ;  /* 0x00000011100b7224 */ /* 0x002fca00078e020b */
[----:B------:R1:W-:Y:S02]  /*0340*/  STG.E desc[UR4][R6.64], R11 ;  /* 0x0000000b06007986 */ /* 0x0003e4000c101904 */
.L_x_3:
[----:B------:R-:W-:Y:S05]  /*0350*/  BSYNC.RECONVERGENT B0 ;  /* 0x0000000000007941 */ /* 0x000fea0003800200 */
.L_x_2:
[----:B------:R-:W2:Y:S04]  /*0360*/  @!P0 LDG.E R3, desc[UR4][R2.64+0xc] ;  /* 0x00000c0402038981 */ /* 0x000ea8000c1e1900 */
[----:B------:R-:W3:Y:S04]  /*0370*/  @!P1 LDG.E R5, desc[UR4][R4.64] ;  /* 0x0000000404059981 */ /* 0x000ee8000c1e1900 */
[----:B--2---:R2:W-:Y:S04]  /*0380*/  @!P0 STS [R8], R3 ;  /* 0x0000000308008388 */ /* 0x0045e80000000800 */
[----:B---3--:R2:W-:Y:S01]  /*0390*/  @!P1 STS [R10], R5 ;  /* 0x000000050a009388 */ /* 0x0085e20000000800 */
[----:B------:R-:W-:Y:S06]  /*03a0*/  BAR.SYNC.DEFER_BLOCKING 0x0 ;  /* 0x0000000000007b1d */ /* 0x000fec0000010000 */
[----:B------:R-:W-:Y:S05]  /*03b0*/  @P2 EXIT ;  /* 0x000000000000294d */ /* 0x000fea0003800000 */
[----:B------:R-:W3:Y:S04]  /*03c0*/  LDG.E R4, desc[UR4][R6.64] ;  /* 0x0000000406047981 */ /* 0x000ee8000c1e1900 */
[----:B------:R-:W-:Y:S04]  /*03d0*/  LDS R2, [R9] ;  /* 0x0000000009027984 */ /* 0x000fe80000000800 */
[----:B--2---:R-:W3:Y:S04]  /*03e0*/  LDS R3, [R0] ;  /* 0x0000000000037984 */ /* 0x004ee80000000800 */
[----:B------:R-:W-:Y:S04]  /*03f0*/  LDS R5, [R9+0x4] ;  /* 0x0000040009057984 */ /* 0x000fe80000000800 */
[----:B0-----:R-:W0:Y:S04]  /*0400*/  LDS R8, [R0+0x8] ;  /* 0x0000080000087984 */ /* 0x001e280000000800 */
[----:B-1----:R-:W-:Y:S04]  /*0410*/  LDS R11, [R9+0x8] ;  /* 0x00000800090b7984 */ /* 0x002fe80000000800 */
[----:B------:R-:W1:Y:S01]  /*0420*/  LDS R10, [R0+0x10] ;  /* 0x00001000000a7984 */ /* 0x000e620000000800 */
[----:B---3--:R-:W-:-:S04]  /*0430*/  IMAD R2, R2, R3, R4 ;  /* 0x0000000302027224 */ /* 0x008fc800078e0204 */
[----:B0-----:R-:W-:-:S04]  /*0440*/  IMAD R2, R5, R8, R2 ;  /* 0x0000000805027224 */ /* 0x001fc800078e0202 */
[----:B-1----:R-:W-:-:S05]  /*0450*/  IMAD R11, R11, R10, R2 ;  /* 0x0000000a0b0b7224 */ /* 0x002fca00078e0202 */
[----:B------:R-:W-:Y:S01]  /*0460*/  STG.E desc[UR4][R6.64], R11 ;  /* 0x0000000b06007986 */ /* 0x000fe2000c101904 */
[----:B------:R-:W-:Y:S05]  /*0470*/  EXIT ;  /* 0x000000000000794d */ /* 0x000fea0003800000 */
.L_x_4:
        /* <DEDUP_REMOVED lines=16> */
.L_x_12:


//--------------------- .text._Z15mission2_sharedPiS_S_ --------------------------
	.section	.text._Z15mission2_sharedPiS_S_,"ax",@progbits
	.align	128
        .global         _Z15mission2_sharedPiS_S_
        .type           _Z15mission2_sharedPiS_S_,@function
        .size           _Z15mission2_sharedPiS_S_,(.L_x_13 - _Z15mission2_sharedPiS_S_)
        .other          _Z15mission2_sharedPiS_S_,@"STO_CUDA_ENTRY STV_DEFAULT"
_Z15mission2_sharedPiS_S_:
.text._Z15mission2_sharedPiS_S_:
[----:B------:R-:W-:Y:S01]  /*0000*/  LDC R1, c[0x0][0x37c] ;  /* 0x0000df00ff017b82 */ /* 0x000fe20000000800 */
[----:B------:R-:W0:Y:S07]  /*0010*/  S2R R19, SR_TID.Y ;  /* 0x0000000000137919 */ /* 0x000e2e0000002200 */
[----:B------:R-:W1:Y:S01]  /*0020*/  LDC.64 R4, c[0x0][0x380] ;  /* 0x0000e000ff047b82 */ /* 0x000e620000000a00 */
[----:B------:R-:W2:Y:S01]  /*0030*/  LDCU.64 UR4, c[0x0][0x358] ;  /* 0x00006b00ff0477ac */ /* 0x000ea20008000a00 */
[----:B------:R-:W0:Y:S01]  /*0040*/  S2R R10, SR_CTAID.Y ;  /* 0x00000000000a7919 */ /* 0x000e220000002600 */
[----:B------:R-:W3:Y:S05]  /*0050*/  S2R R11, SR_CTAID.X ;  /* 0x00000000000b7919 */ /* 0x000eea0000002500 */
[----:B------:R-:W4:Y:S01]  /*0060*/  LDC.64 R2, c[0x0][0x388] ;  /* 0x0000e200ff027b82 */ /* 0x000f220000000a00 */
[----:B------:R-:W3:Y:S01]  /*0070*/  S2R R21, SR_TID.X ;  /* 0x0000000000157919 */ /* 0x000ee20000002100 */
[----:B0-----:R-:W-:-:S02]  /*0080*/  LEA R10, R10, R19, 0x1 ;  /* 0x000000130a0a7211 */ /* 0x001fc400078e08ff */
[----:B---3--:R-:W-:-:S03]  /*0090*/  LEA R11, R11, R21, 0x1 ;  /* 0x000000150b0b7211 */ /* 0x008fc600078e08ff */
[----:B------:R-:W-:Y:S01]  /*00a0*/  IMAD R7, R10, 0x6, R21 ;  /* 0x000000060a077824 */ /* 0x000fe200078e0215 */
[----:B------:R-:W-:-:S03]  /*00b0*/  LEA R9, R19, R11, 0x2 ;  /* 0x0000000b13097211 */ /* 0x000fc600078e10ff */
[----:B-1----:R-:W-:Y:S01]  /*00c0*/  IMAD.WIDE.U32 R4, R7, 0x4, R4 ;  /* 0x0000000407047825 */ /* 0x002fe200078e0004 */
[----:B------:R-:W0:Y:S01]  /*00d0*/  S2R R15, SR_CgaCtaId ;  /* 0x00000000000f7919 */ /* 0x000e220000008800 */
[----:B------:R-:W-:Y:S01]  /*00e0*/  MOV R0, 0x400 ;  /* 0x0000040000007802 */ /* 0x000fe20000000f00 */
[----:B------:R-:W1:Y:S01]  /*00f0*/  LDC.64 R6, c[0x0][0x390] ;  /* 0x0000e400ff067b82 */ /* 0x000e620000000a00 */
[----:B----4-:R-:W-:Y:S01]  /*0100*/  IMAD.WIDE.U32 R12, R9, 0x4, R2 ;  /* 0x00000004090c7825 */ /* 0x010fe200078e0002 */
[----:B--2---:R-:W2:Y:S05]  /*0110*/  LDG.E R17, desc[UR4][R4.64] ;  /* 0x0000000404117981 */ /* 0x004eaa000c1e1900 */
[----:B------:R-:W3:Y:S01]  /*0120*/  LDG.E R12, desc[UR4][R12.64] ;  /* 0x000000040c0c7981 */ /* 0x000ee2000c1e1900 */
[----:B------:R-:W-:-:S02]  /*0130*/  IADD3 R8, PT, PT, R0, 0x24, RZ ;  /* 0x0000002400087810 */ /* 0x000fc40007ffe0ff */
[C---:B0-----:R-:W-:Y:S02]  /*0140*/  LEA R0, R15.reuse, R0, 0x18 ;  /* 0x000000000f007211 */ /* 0x041fe400078ec0ff */
[----:B------:R-:W-:Y:S02]  /*0150*/  LEA R8, R15, R8, 0x18 ;  /* 0x000000080f087211 */ /* 0x000fe400078ec0ff */
[----:B------:R-:W-:Y:S01]  /*0160*/  LEA R15, R10, R11, 0x2 ;  /* 0x0000000b0a0f7211 */ /* 0x000fe200078e10ff */
[----:B------:R-:W-:Y:S01]  /*0170*/  IMAD R0, R19, 0xc, R0 ;  /* 0x0000000c13007824 */ /* 0x000fe200078e0200 */
[----:B------:R-:W-:-:S03]  /*0180*/  LEA R8, R21, R8, 0x2 ;  /* 0x0000000815087211 */ /* 0x000fc600078e10ff */
[----:B-1----:R-:W-:Y:S01]  /*0190*/  IMAD.WIDE R6, R15, 0x4, R6 ;  /* 0x000000040f067825 */ /* 0x002fe200078e0206 */
[----:B------:R-:W-:-:S03]  /*01a0*/  LEA R10, R21, R0, 0x2 ;  /* 0x00000000150a7211 */ /* 0x000fc600078e10ff */
[----:B------:R-:W-:Y:S02]  /*01b0*/  IMAD R11, R19, 0xc, R8 ;  /* 0x0000000c130b7824 */ /* 0x000fe400078e0208 */
[----:B--2---:R-:W-:Y:S04]  /*01c0*/  STS [R10], R17 ;  /* 0x000000110a007388 */ /* 0x004fe80000000800 */
[----:B---3--:R-:W-:Y:S01]  /*01d0*/  STS [R11], R12 ;  /* 0x0000000c0b007388 */ /* 0x008fe20000000800 */
[----:B------:R-:W-:Y:S06]  /*01e0*/  BAR.SYNC.DEFER_BLOCKING 0x0 ;  /* 0x0000000000007b1d */ /* 0x000fec0000010000 */
[----:B------:R-:W2:Y:S01]  /*01f0*/  LDG.E R13, desc[UR4][R6.64] ;  /* 0x00000004060d7981 */ /* 0x000ea2000c1e1900 */
[----:B------:R-:W-:-:S03]  /*0200*/  IADD3 R9, PT, PT, R9, 0xc, RZ ;  /* 0x0000000c09097810 */ /* 0x000fc60007ffe0ff */
[----:B------:R-:W-:Y:S02]  /*0210*/  LDS R14, [R0] ;  /* 0x00000000000e7984 */ /* 0x000fe40000000800 */
[----:B------:R-:W-:Y:S02]  /*0220*/  IMAD.WIDE.U32 R2, R9, 0x4, R2 ;  /* 0x0000000409027825 */ /* 0x000fe400078e0002 */
        /* <DEDUP_REMOVED lines=8> */
[----:B------:R-:W-:Y:S04]  /*02b0*/  STG.E desc[UR4][R6.64], R13 ;  /* 0x0000000d06007986 */ /* 0x000fe8000c101904 */
[----:B------:R-:W2:Y:S04]  /*02c0*/  LDG.E R5, desc[UR4][R4.64+0xc] ;  /* 0x00000c0404057981 */ /* 0x000ea8000c1e1900 */
[----:B------:R-:W3:Y:S04]  /*02d0*/  LDG.E R2, desc[UR4][R2.64] ;  /* 0x0000000402027981 */ /* 0x000ee8000c1e1900 */
[----:B--2---:R-:W-:Y:S04]  /*02e0*/  STS [R10], R5 ;  /* 0x000000050a007388 */ /* 0x004fe80000000800 */
[----:B---3--:R-:W-:Y:S01]  /*02f0*/  STS [R11], R2 ;  /* 0x000000020b007388 */ /* 0x008fe20000000800 */
[----:B------:R-:W-:Y:S06]  /*0300*/  BAR.SYNC.DEFER_BLOCKING 0x0 ;  /* 0x0000000000007b1d */ /* 0x000fec0000010000 */
[----:B------:R-:W2:Y:S04]  /*0310*/  LDG.E R9, desc[UR4][R6.64] ;  /* 0x0000000406097981 */ /* 0x000ea8000c1e1900 */
        /* <DEDUP_REMOVED lines=9> */
[----:B------:R-:W-:Y:S01]  /*03b0*/  STG.E desc[UR4][R6.64], R9 ;  /* 0x0000000906007986 */ /* 0x000fe2000c101904 */
[----:B------:R-:W-:Y:S05]  /*03c0*/  EXIT ;  /* 0x000000000000794d */ /* 0x000fea0003800000 */
.L_x_5:
        /* <DEDUP_REMOVED lines=11> */
.L_x_13:


//--------------------- .text._Z15mission2_globalPiS_S_ --------------------------
	.section	.text._Z15mission2_globalPiS_S_,"ax",@progbits
	.align	128
        .global         _Z15mission2_globalPiS_S_
        .type           _Z15mission2_globalPiS_S_,@function
        .size           _Z15mission2_globalPiS_S_,(.L_x_14 - _Z15mission2_globalPiS_S_)
        .other          _Z15mission2_globalPiS_S_,@"STO_CUDA_ENTRY STV_DEFAULT"
_Z15mission2_globalPiS_S_:
.text._Z15mission2_globalPiS_S_:
[----:B------:R-:W-:Y:S01]  /*0000*/  LDC R1, c[0x0][0x37c] ;  /* 0x0000df00ff017b82 */ /* 0x000fe20000000800 */
[----:B------:R-:W0:Y:S07]  /*0010*/  S2R R11, SR_TID.Y ;  /* 0x00000000000b7919 */ /* 0x000e2e0000002200 */
[----:B------:R-:W1:Y:S01]  /*0020*/  LDC.64 R2, c[0x0][0x388] ;  /* 0x0000e200ff027b82 */ /* 0x000e620000000a00 */
[----:B------:R-:W2:Y:S01]  /*0030*/  LDCU.64 UR4, c[0x0][0x358] ;  /* 0x00006b00ff0477ac */ /* 0x000ea20008000a00 */
[----:B------:R-:W0:Y:S06]  /*0040*/  S2R R0, SR_TID.X ;  /* 0x0000000000007919 */ /* 0x000e2c0000002100 */
[----:B------:R-:W3:Y:S08]  /*0050*/  LDC.64 R4, c[0x0][0x390] ;  /* 0x0000e400ff047b82 */ /* 0x000ef00000000a00 */
[----:B------:R-:W4:Y:S01]  /*0060*/  LDC.64 R6, c[0x0][0x380] ;  /* 0x0000e000ff067b82 */ /* 0x000f220000000a00 */
[C---:B0-----:R-:W-:Y:S01]  /*0070*/  LEA R9, R11.reuse, R0, 0x2 ;  /* 0x000000000b097211 */ /* 0x041fe200078e10ff */
[----:B------:R-:W-:-:S02]  /*0080*/  IMAD R11, R11, 0x6, RZ ;  /* 0x000000060b0b7824 */ /* 0x000fc400078e02ff */
        /* <DEDUP_REMOVED lines=29> */
.L_x_6:
        /* <DEDUP_REMOVED lines=10> */
.L_x_14:


//--------------------- .text._Z16mission1_shared1PiS_S_ --------------------------
	.section	.text._Z16mission1_shared1PiS_S_,"ax",@progbits
	.align	128
        .global         _Z16mission1_shared1PiS_S_
        .type           _Z16mission1_shared1PiS_S_,@function
        .size           _Z16mission1_shared1PiS_S_,(.L_x_15 - _Z16mission1_shared1PiS_S_)
        .other          _Z16mission1_shared1PiS_S_,@"STO_CUDA_ENTRY STV_DEFAULT"
_Z16mission1_shared1PiS_S_:
.text._Z16mission1_shared1PiS_S_:
[----:B------:R-:W-:Y:S01]  /*0000*/  LDC R1, c[0x0][0x37c] ;  /* 0x0000df00ff017b82 */ /* 0x000fe20000000800 */
[----:B------:R-:W0:Y:S07]  /*0010*/  S2R R17, SR_TID.Y ;  /* 0x0000000000117919 */ /* 0x000e2e0000002200 */
[----:B------:R-:W1:Y:S01]  /*0020*/  LDC.64 R4, c[0x0][0x380] ;  /* 0x0000e000ff047b82 */ /* 0x000e620000000a00 */
[----:B------:R-:W2:Y:S01]  /*0030*/  LDCU.64 UR8, c[0x0][0x358] ;  /* 0x00006b00ff0877ac */ /* 0x000ea20008000a00 */
[----:B------:R-:W3:Y:S01]  /*0040*/  S2R R12, SR_CTAID.X ;  /* 0x00000000000c7919 */ /* 0x000ee20000002500 */
[----:B------:R-:W4:Y:S05]  /*0050*/  S2R R0, SR_CTAID.Y ;  /* 0x0000000000007919 */ /* 0x000f2a0000002600 */
[----:B------:R-:W5:Y:S01]  /*0060*/  LDC.64 R2, c[0x0][0x388] ;  /* 0x0000e200ff027b82 */ /* 0x000f620000000a00 */
[----:B------:R-:W3:Y:S01]  /*0070*/  S2R R19, SR_TID.X ;  /* 0x0000000000137919 */ /* 0x000ee20000002100 */
[----:B0-----:R-:W-:-:S04]  /*0080*/  SHF.L.U32 R9, R17, 0x2, RZ ;  /* 0x0000000211097819 */ /* 0x001fc800000006ff */
[----:B----4-:R-:W-:Y:S02]  /*0090*/  LEA R13, R0, R9, 0x3 ;  /* 0x00000009000d7211 */ /* 0x010fe400078e18ff */
[-C--:B---3--:R-:W-:Y:S02]  /*00a0*/  LEA R12, R12, R19.reuse, 0x1 ;  /* 0x000000130c0c7211 */ /* 0x088fe400078e08ff */
[----:B------:R-:W-:Y:S02]  /*00b0*/  IADD3 R7, PT, PT, R13, R19, RZ ;  /* 0x000000130d077210 */ /* 0x000fe40007ffe0ff */
[----:B------:R-:W-:-:S03]  /*00c0*/  IADD3 R9, PT, PT, R12, R9, RZ ;  /* 0x000000090c097210 */ /* 0x000fc60007ffe0ff */
[----:B-1----:R-:W-:Y:S01]  /*00d0*/  IMAD.WIDE.U32 R4, R7, 0x4, R4 ;  /* 0x0000000407047825 */ /* 0x002fe200078e0004 */
[----:B------:R-:W0:Y:S03]  /*00e0*/  S2UR UR6, SR_CgaCtaId ;  /* 0x00000000000679c3 */ /* 0x000e260000008800 */
[----:B-----5:R-:W-:Y:S01]  /*00f0*/  IMAD.WIDE.U32 R10, R9, 0x4, R2 ;  /* 0x00000004090a7825 */ /* 0x020fe200078e0002 */
[----:B--2---:R-:W2:Y:S01]  /*0100*/  LDG.E R15, desc[UR8][R4.64] ;  /* 0x00000008040f7981 */ /* 0x004ea2000c1e1900 */
[----:B------:R-:W-:Y:S01]  /*0110*/  UMOV UR4, 0x400 ;  /* 0x0000040000047882 */ /* 0x000fe20000000000 */
[----:B------:R-:W-:Y:S02]  /*0120*/  IADD3 R13, PT, PT, R12, R13, RZ ;  /* 0x0000000d0c0d7210 */ /* 0x000fe40007ffe0ff */
[----:B------:R-:W1:Y:S01]  /*0130*/  LDC.64 R6, c[0x0][0x390] ;  /* 0x0000e400ff067b82 */ /* 0x000e620000000a00 */
[----:B------:R3:W4:Y:S01]  /*0140*/  LDG.E R11, desc[UR8][R10.64] ;  /* 0x000000080a0b7981 */ /* 0x000722000c1e1900 */
[----:B------:R-:W-:-:S02]  /*0150*/  UIADD3 UR5, UPT, UPT, UR4, 0x10, URZ ;  /* 0x0000001004057890 */ /* 0x000fc4000fffe0ff */
[----:B0-----:R-:W-:Y:S02]  /*0160*/  ULEA UR4, UR6, UR4, 0x18 ;  /* 0x0000000406047291 */ /* 0x001fe4000f8ec0ff */
[----:B------:R-:W-:-:S04]  /*0170*/  ULEA UR5, UR6, UR5, 0x18 ;  /* 0x0000000506057291 */ /* 0x000fc8000f8ec0ff */
[----:B------:R-:W-:Y:S02]  /*0180*/  LEA R8, R17, UR4, 0x3 ;  /* 0x0000000411087c11 */ /* 0x000fe4000f8e18ff */
[----:B------:R-:W-:Y:S01]  /*0190*/  LEA R0, R19, UR5, 0x2 ;  /* 0x0000000513007c11 */ /* 0x000fe2000f8e10ff */
[----:B-1----:R-:W-:Y:S01]  /*01a0*/  IMAD.WIDE R6, R13, 0x4, R6 ;  /* 0x000000040d067825 */ /* 0x002fe200078e0206 */
[----:B------:R-:W-:Y:S02]  /*01b0*/  LEA R12, R19, R8, 0x2 ;  /* 0x00000008130c7211 */ /* 0x000fe400078e10ff */
[----:B---3--:R-:W-:-:S03]  /*01c0*/  LEA R10, R17, R0, 0x3 ;  /* 0x00000000110a7211 */ /* 0x008fc600078e18ff */
[----:B--2---:R-:W-:Y:S04]  /*01d0*/  STS [R12], R15 ;  /* 0x0000000f0c007388 */ /* 0x004fe80000000800 */
[----:B----4-:R-:W-:Y:S01]  /*01e0*/  STS [R10], R11 ;  /* 0x0000000b0a007388 */ /* 0x010fe20000000800 */
[----:B------:R-:W-:Y:S06]  /*01f0*/  BAR.SYNC.DEFER_BLOCKING 0x0 ;  /* 0x0000000000007b1d */ /* 0x000fec0000010000 */
[----:B------:R-:W2:Y:S01]  /*0200*/  LDG.E R13, desc[UR8][R6.64] ;  /* 0x00000008060d7981 */ /* 0x000ea2000c1e1900 */
[----:B------:R-:W-:-:S03]  /*0210*/  IADD3 R9, PT, PT, R9, 0x8, RZ ;  /* 0x0000000809097810 */ /* 0x000fc60007ffe0ff */
[----:B------:R-:W-:Y:S02]  /*0220*/  LDS R14, [R0] ;  /* 0x00000000000e7984 */ /* 0x000fe40000000800 */
[----:B------:R-:W-:Y:S02]  /*0230*/  IMAD.WIDE.U32 R2, R9, 0x4, R2 ;  /* 0x0000000409027825 */ /* 0x000fe400078e0002 */
[----:B------:R-:W2:Y:S04]  /*0240*/  LDS.64 R16, [R8] ;  /* 0x0000000008107984 */ /* 0x000ea80000000a00 */
[----:B------:R-:W0:Y:S01]  /*0250*/  LDS R18, [R0+0x8] ;  /* 0x0000080000127984 */ /* 0x000e220000000800 */
[----:B--2---:R-:W-:-:S04]  /*0260*/  IMAD R14, R16, R14, R13 ;  /* 0x0000000e100e7224 */ /* 0x004fc800078e020d */
[----:B0-----:R-:W-:-:S05]  /*0270*/  IMAD R17, R18, R17, R14 ;  /* 0x0000001112117224 */ /* 0x001fca00078e020e */
        /* <DEDUP_REMOVED lines=8> */
[----:B------:R-:W2:Y:S04]  /*0300*/  LDS.64 R14, [R8] ;  /* 0x00000000080e7984 */ /* 0x000ea80000000a00 */
[----:B------:R-:W0:Y:S01]  /*0310*/  LDS R13, [R0+0x8] ;  /* 0x00000800000d7984 */ /* 0x000e220000000800 */
[----:B--2---:R-:W-:-:S04]  /*0320*/  IMAD R14, R14, R11, R9 ;  /* 0x0000000b0e0e7224 */ /* 0x004fc800078e0209 */
[----:B0-----:R-:W-:-:S05]  /*0330*/  IMAD R13, R13, R15, R14 ;  /* 0x0000000f0d0d7224 */ /* 0x001fca00078e020e */
[----:B------:R-:W-:Y:S01]  /*0340*/  STG.E desc[UR8][R6.64], R13 ;  /* 0x0000000d06007986 */ /* 0x000fe2000c101908 */
[----:B------:R-:W-:Y:S05]  /*0350*/  EXIT ;  /* 0x000000000000794d */ /* 0x000fea0003800000 */
.L_x_7:
        /* <DEDUP_REMOVED lines=10> */
.L_x_15:


//--------------------- .text._Z15mission1_sharedPiS_S_ --------------------------
	.section	.text._Z15mission1_sharedPiS_S_,"ax",@progbits
	.align	128
        .global         _Z15mission1_sharedPiS_S_
        .type           _Z15mission1_sharedPiS_S_,@function
        .size           _Z15mission1_sharedPiS_S_,(.L_x_16 - _Z15mission1_sharedPiS_S_)
        .other          _Z15mission1_sharedPiS_S_,@"STO_CUDA_ENTRY STV_DEFAULT"
_Z15mission1_sharedPiS_S_:
.text._Z15mission1_sharedPiS_S_:
[----:B------:R-:W-:Y:S08]  /*0000*/  LDC R1, c[0x0][0x37c] ;  /* 0x0000df00ff017b82 */ /* 0x000ff00000000800 */
[----:B------:R-:W0:Y:S01]  /*0010*/  LDC.64 R4, c[0x0][0x380] ;  /* 0x0000e000ff047b82 */ /* 0x000e220000000a00 */
[----:B------:R-:W0:Y:S07]  /*0020*/  LDCU.64 UR8, c[0x0][0x358] ;  /* 0x00006b00ff0877ac */ /* 0x000e2e0008000a00 */
[----:B------:R-:W1:Y:S01]  /*0030*/  LDC.64 R2, c[0x0][0x388] ;  /* 0x0000e200ff027b82 */ /* 0x000e620000000a00 */
[----:B0-----:R-:W2:Y:S04]  /*0040*/  LDG.E R0, desc[UR8][R4.64] ;  /* 0x0000000804007981 */ /* 0x001ea8000c1e1900 */
[----:B-1----:R-:W3:Y:S03]  /*0050*/  LDG.E R6, desc[UR8][R2.64] ;  /* 0x0000000802067981 */ /* 0x002ee6000c1e1900 */
[----:B------:R-:W0:Y:S01]  /*0060*/  S2UR UR5, SR_CgaCtaId ;  /* 0x00000000000579c3 */ /* 0x000e220000008800 */
[----:B------:R-:W-:-:S02]  /*0070*/  UMOV UR4, 0x400 ;  /* 0x0000040000047882 */ /* 0x000fc40000000000 */
[----:B0-----:R-:W-:-:S09]  /*0080*/  ULEA UR6, UR5, UR4, 0x18 ;  /* 0x0000000405067291 */ /* 0x001fd2000f8ec0ff */
[----:B--2---:R0:W-:Y:S04]  /*0090*/  STS [UR6], R0 ;  /* 0x00000000ff007988 */ /* 0x0041e80008000806 */
[----:B---3--:R1:W-:Y:S01]  /*00a0*/  STS [UR6+0x40], R6 ;  /* 0x00004006ff007988 */ /* 0x0083e20008000806 */
[----:B------:R-:W-:Y:S06]  /*00b0*/  BAR.SYNC.DEFER_BLOCKING 0x0 ;  /* 0x0000000000007b1d */ /* 0x000fec0000010000 */
[----:B------:R-:W2:Y:S04]  /*00c0*/  LDG.E R7, desc[UR8][R4.64+0x4] ;  /* 0x0000040804077981 */ /* 0x000ea8000c1e1900 */
[----:B------:R-:W3:Y:S04]  /*00d0*/  LDG.E R8, desc[UR8][R2.64+0x4] ;  /* 0x0000040802087981 */ /* 0x000ee8000c1e1900 */
[----:B--2---:R2:W-:Y:S04]  /*00e0*/  STS [UR6+0x4], R7 ;  /* 0x00000407ff007988 */ /* 0x0045e80008000806 */
[----:B---3--:R3:W-:Y:S01]  /*00f0*/  STS [UR6+0x44], R8 ;  /* 0x00004408ff007988 */ /* 0x0087e20008000806 */
[----:B------:R-:W-:Y:S06]  /*0100*/  BAR.SYNC.DEFER_BLOCKING 0x0 ;  /* 0x0000000000007b1d */ /* 0x000fec0000010000 */
[----:B------:R-:W4:Y:S04]  /*0110*/  LDG.E R9, desc[UR8][R4.64+0x8] ;  /* 0x0000080804097981 */ /* 0x000f28000c1e1900 */
[----:B------:R-:W5:Y:S04]  /*0120*/  LDG.E R10, desc[UR8][R2.64+0x8] ;  /* 0x00000808020a7981 */ /* 0x000f68000c1e1900 */
[----:B----4-:R4:W-:Y:S04]  /*0130*/  STS [UR6+0x8], R9 ;  /* 0x00000809ff007988 */ /* 0x0109e80008000806 */
[----:B-----5:R5:W-:Y:S01]  /*0140*/  STS [UR6+0x48], R10 ;  /* 0x0000480aff007988 */ /* 0x020be20008000806 */
[----:B------:R-:W-:Y:S06]  /*0150*/  BAR.SYNC.DEFER_BLOCKING 0x0 ;  /* 0x0000000000007b1d */ /* 0x000fec0000010000 */
[----:B0-----:R-:W2:Y:S04]  /*0160*/  LDG.E R0, desc[UR8][R4.64+0xc] ;  /* 0x00000c0804007981 */ /* 0x001ea8000c1e1900 */
[----:B-1----:R-:W3:Y:S04]  /*0170*/  LDG.E R6, desc[UR8][R2.64+0xc] ;  /* 0x00000c0802067981 */ /* 0x002ee8000c1e1900 */
[----:B--2---:R0:W-:Y:S04]  /*0180*/  STS [UR6+0xc], R0 ;  /* 0x00000c00ff007988 */ /* 0x0041e80008000806 */
[----:B---3--:R1:W-:Y:S01]  /*0190*/  STS [UR6+0x4c], R6 ;  /* 0x00004c06ff007988 */ /* 0x0083e20008000806 */
[----:B------:R-:W-:Y:S06]  /*01a0*/  BAR.SYNC.DEFER_BLOCKING 0x0 ;  /* 0x0000000000007b1d */ /* 0x000fec0000010000 */
[----:B------:R-:W2:Y:S04]  /*01b0*/  LDG.E R7, desc[UR8][R4.64+0x10] ;  /* 0x0000100804077981 */ /* 0x000ea8000c1e1900 */
[----:B------:R-:W3:Y:S04]  /*01c0*/  LDG.E R8, desc[UR8][R2.64+0x10] ;  /* 0x0000100802087981 */ /* 0x000ee8000c1e1900 */
[----:B--2---:R2:W-:Y:S04]  /*01d0*/  STS [UR6+0x10], R7 ;  /* 0x00001007ff007988 */ /* 0x0045e80008000806 */
[----:B---3--:R3:W-:Y:S01]  /*01e0*/  STS [UR6+0x50], R8 ;  /* 0x00005008ff007988 */ /* 0x0087e20008000806 */
[----:B------:R-:W-:Y:S06]  /*01f0*/  BAR.SYNC.DEFER_BLOCKING 0x0 ;  /* 0x0000000000007b1d */ /* 0x000fec0000010000 */
[----:B----4-:R-:W4:Y:S04]  /*0200*/  LDG.E R9, desc[UR8][R4.64+0x14] ;  /* 0x0000140804097981 */ /* 0x010f28000c1e1900 */
[----:B-----5:R-:W5:Y:S04]  /*0210*/  LDG.E R10, desc[UR8][R2.64+0x14] ;  /* 0x00001408020a7981 */ /* 0x020f68000c1e1900 */
        /* <DEDUP_REMOVED lines=30> */
[----:B----4-:R-:W-:Y:S04]  /*0400*/  STS [UR6+0x2c], R9 ;  /* 0x00002c09ff007988 */ /* 0x010fe80008000806 */
[----:B-----5:R-:W-:Y:S01]  /*0410*/  STS [UR6+0x6c], R10 ;  /* 0x00006c0aff007988 */ /* 0x020fe20008000806 */
[----:B------:R-:W-:Y:S06]  /*0420*/  BAR.SYNC.DEFER_BLOCKING 0x0 ;  /* 0x0000000000007b1d */ /* 0x000fec0000010000 */
[----:B0-----:R-:W4:Y:S04]  /*0430*/  LDG.E R0, desc[UR8][R4.64+0x30] ;  /* 0x0000300804007981 */ /* 0x001f28000c1e1900 */
[----:B-1----:R-:W5:Y:S04]  /*0440*/  LDG.E R6, desc[UR8][R2.64+0x30] ;  /* 0x0000300802067981 */ /* 0x002f68000c1e1900 */
[----:B----4-:R-:W-:Y:S04]  /*0450*/  STS [UR6+0x30], R0 ;  /* 0x00003000ff007988 */ /* 0x010fe80008000806 */
[----:B-----5:R-:W-:Y:S01]  /*0460*/  STS [UR6+0x70], R6 ;  /* 0x00007006ff007988 */ /* 0x020fe20008000806 */
[----:B------:R-:W-:Y:S06]  /*0470*/  BAR.SYNC.DEFER_BLOCKING 0x0 ;  /* 0x0000000000007b1d */ /* 0x000fec0000010000 */
[----:B--2---:R-:W2:Y:S04]  /*0480*/  LDG.E R7, desc[UR8][R4.64+0x34] ;  /* 0x0000340804077981 */ /* 0x004ea8000c1e1900 */
[----:B---3--:R-:W3:Y:S04]  /*0490*/  LDG.E R8, desc[UR8][R2.64+0x34] ;  /* 0x0000340802087981 */ /* 0x008ee8000c1e1900 */
[----:B--2---:R-:W-:Y:S04]  /*04a0*/  STS [UR6+0x34], R7 ;  /* 0x00003407ff007988 */ /* 0x004fe80008000806 */
[----:B---3--:R0:W-:Y:S01]  /*04b0*/  STS [UR6+0x74], R8 ;  /* 0x00007408ff007988 */ /* 0x0081e20008000806 */
[----:B------:R-:W-:Y:S08]  /*04c0*/  BAR.SYNC.DEFER_BLOCKING 0x0 ;  /* 0x0000000000007b1d */ /* 0x000ff00000010000 */
[----:B0-----:R-:W0:Y:S01]  /*04d0*/  LDC.64 R8, c[0x0][0x390] ;  /* 0x0000e400ff087b82 */ /* 0x001e220000000a00 */
[----:B------:R-:W2:Y:S04]  /*04e0*/  LDG.E R10, desc[UR8][R4.64+0x38] ;  /* 0x00003808040a7981 */ /* 0x000ea8000c1e1900 */
[----:B------:R-:W3:Y:S04]  /*04f0*/  LDG.E R11, desc[UR8][R2.64+0x38] ;  /* 0x00003808020b7981 */ /* 0x000ee8000c1e1900 */
[----:B--2---:R-:W-:Y:S04]  /*0500*/  STS [UR6+0x38], R10 ;  /* 0x0000380aff007988 */ /* 0x004fe80008000806 */
[----:B---3--:R1:W-:Y:S01]  /*0510*/  STS [UR6+0x78], R11 ;  /* 0x0000780bff007988 */ /* 0x0083e20008000806 */
[----:B------:R-:W-:Y:S06]  /*0520*/  BAR.SYNC.DEFER_BLOCKING 0x0 ;  /* 0x0000000000007b1d */ /* 0x000fec0000010000 */
[----:B------:R-:W2:Y:S04]  /*0530*/  LDG.E R0, desc[UR8][R4.64+0x3c] ;  /* 0x00003c0804007981 */ /* 0x000ea8000c1e1900 */
[----:B------:R-:W3:Y:S01]  /*0540*/  LDG.E R12, desc[UR8][R2.64+0x3c] ;  /* 0x00003c08020c7981 */ /* 0x000ee2000c1e1900 */
[----:B------:R-:W4:Y:S01]  /*0550*/  S2R R6, SR_TID.Y ;  /* 0x0000000000067919 */ /* 0x000f220000002200 */
[----:B------:R-:W4:Y:S02]  /*0560*/  S2R R13, SR_TID.X ;  /* 0x00000000000d7919 */ /* 0x000f240000002100 */
[----:B----4-:R-:W-:-:S05]  /*0570*/  LEA R7, R6, R13, 0x2 ;  /* 0x0000000d06077211 */ /* 0x010fca00078e10ff */
[----:B0-----:R-:W-:Y:S01]  /*0580*/  IMAD.WIDE.U32 R8, R7, 0x4, R8 ;  /* 0x0000000407087825 */ /* 0x001fe200078e0008 */
[----:B--2---:R-:W-:Y:S04]  /*0590*/  STS [UR6+0x3c], R0 ;  /* 0x00003c00ff007988 */ /* 0x004fe80008000806 */
[----:B---3--:R-:W-:Y:S01]  /*05a0*/  STS [UR6+0x7c], R12 ;  /* 0x00007c0cff007988 */ /* 0x008fe20008000806 */
[----:B------:R-:W-:Y:S06]  /*05b0*/  BAR.SYNC.DEFER_BLOCKING 0x0 ;  /* 0x0000000000007b1d */ /* 0x000fec0000010000 */
[----:B-1----:R-:W2:Y:S01]  /*05c0*/  LDG.E R11, desc[UR8][R8.64] ;  /* 0x00000008080b7981 */ /* 0x002ea2000c1e1900 */
[----:B------:R-:W-:Y:S01]  /*05d0*/  UIADD3 UR4, UPT, UPT, UR4, 0x40, URZ ;  /* 0x0000004004047890 */ /* 0x000fe2000fffe0ff */
[----:B------:R-:W-:-:S03]  /*05e0*/  LEA R4, R6, UR6, 0x4 ;  /* 0x0000000606047c11 */ /* 0x000fc6000f8e20ff */
[----:B------:R-:W-:-:S03]  /*05f0*/  ULEA UR4, UR5, UR4, 0x18 ;  /* 0x0000000405047291 */ /* 0x000fc6000f8ec0ff */
[----:B------:R-:W-:Y:S03]  /*0600*/  LDS.128 R4, [R4] ;  /* 0x0000000004047984 */ /* 0x000fe60000000c00 */
[----:B------:R-:W-:-:S05]  /*0610*/  LEA R2, R13, UR4, 0x2 ;  /* 0x000000040d027c11 */ /* 0x000fca000f8e10ff */
[----:B------:R-:W2:Y:S04]  /*0620*/  LDS R3, [R2] ;  /* 0x0000000002037984 */ /* 0x000ea80000000800 */
[----:B------:R-:W0:Y:S04]  /*0630*/  LDS R10, [R2+0x10] ;  /* 0x00001000020a7984 */ /* 0x000e280000000800 */
[----:B------:R-:W1:Y:S04]  /*0640*/  LDS R13, [R2+0x20] ;  /* 0x00002000020d7984 */ /* 0x000e680000000800 */
[----:B------:R-:W3:Y:S01]  /*0650*/  LDS R12, [R2+0x30] ;  /* 0x00003000020c7984 */ /* 0x000ee20000000800 */
[----:B--2---:R-:W-:-:S04]  /*0660*/  IMAD R0, R4, R3, R11 ;  /* 0x0000000304007224 */ /* 0x004fc800078e020b */
[----:B0-----:R-:W-:-:S04]  /*0670*/  IMAD R5, R10, R5, R0 ;  /* 0x000000050a057224 */ /* 0x001fc800078e0200 */
[----:B-1----:R-:W-:-:S04]  /*0680*/  IMAD R6, R13, R6, R5 ;  /* 0x000000060d067224 */ /* 0x002fc800078e0205 */
[----:B---3--:R-:W-:-:S05]  /*0690*/  IMAD R7, R12, R7, R6 ;  /* 0x000000070c077224 */ /* 0x008fca00078e0206 */
[----:B------:R-:W-:Y:S01]  /*06a0*/  STG.E desc[UR8][R8.64], R7 ;  /* 0x0000000708007986 */ /* 0x000fe2000c101908 */
[----:B------:R-:W-:Y:S05]  /*06b0*/  EXIT ;  /* 0x000000000000794d */ /* 0x000fea0003800000 */
.L_x_8:
        /* <DEDUP_REMOVED lines=12> */
.L_x_16:


//--------------------- .text._Z15mission1_globalPiS_S_ --------------------------
	.section	.text._Z15mission1_globalPiS_S_,"ax",@progbits
	.align	128
        .global         _Z15mission1_globalPiS_S_
        .type           _Z15mission1_globalPiS_S_,@function
        .size           _Z15mission1_globalPiS_S_,(.L_x_17 - _Z15mission1_globalPiS_S_)
        .other          _Z15mission1_globalPiS_S_,@"STO_CUDA_ENTRY STV_DEFAULT"
_Z15mission1_globalPiS_S_:
.text._Z15mission1_globalPiS_S_:
[----:B------:R-:W-:Y:S01]  /*0000*/  LDC R1, c[0x0][0x37c] ;  /* 0x0000df00ff017b82 */ /* 0x000fe20000000800 */
[----:B------:R-:W0:Y:S07]  /*0010*/  S2R R9, SR_TID.Y ;  /* 0x0000000000097919 */ /* 0x000e2e0000002200 */
[----:B------:R-:W1:Y:S01]  /*0020*/  LDC.64 R2, c[0x0][0x388] ;  /* 0x0000e200ff027b82 */ /* 0x000e620000000a00 */
[----:B------:R-:W2:Y:S01]  /*0030*/  LDCU.64 UR4, c[0x0][0x358] ;  /* 0x00006b00ff0477ac */ /* 0x000ea20008000a00 */
[----:B------:R-:W3:Y:S06]  /*0040*/  S2R R0, SR_TID.X ;  /* 0x0000000000007919 */ /* 0x000eec0000002100 */
[----:B------:R-:W4:Y:S08]  /*0050*/  LDC.64 R4, c[0x0][0x380] ;  /* 0x0000e000ff047b82 */ /* 0x000f300000000a00 */
[----:B------:R-:W5:Y:S01]  /*0060*/  LDC.64 R6, c[0x0][0x390] ;  /* 0x0000e400ff067b82 */ /* 0x000f620000000a00 */
[----:B0-----:R-:W-:-:S04]  /*0070*/  SHF.L.U32 R9, R9, 0x2, RZ ;  /* 0x0000000209097819 */ /* 0x001fc800000006ff */
[----:B---3--:R-:W-:Y:S01]  /*0080*/  IADD3 R11, PT, PT, R9, R0, RZ ;  /* 0x00000000090b7210 */ /* 0x008fe20007ffe0ff */
[----:B-1----:R-:W-:-:S04]  /*0090*/  IMAD.WIDE.U32 R2, R0, 0x4, R2 ;  /* 0x0000000400027825 */ /* 0x002fc800078e0002 */
[----:B----4-:R-:W-:Y:S01]  /*00a0*/  IMAD.WIDE.U32 R4, R9, 0x4, R4 ;  /* 0x0000000409047825 */ /* 0x010fe200078e0004 */
[----:B--2---:R-:W2:Y:S03]  /*00b0*/  LDG.E R8, desc[UR4][R2.64] ;  /* 0x0000000402087981 */ /* 0x004ea6000c1e1900 */
[----:B-----5:R-:W-:Y:S01]  /*00c0*/  IMAD.WIDE.U32 R6, R11, 0x4, R6 ;  /* 0x000000040b067825 */ /* 0x020fe200078e0006 */
[----:B------:R-:W2:Y:S04]  /*00d0*/  LDG.E R9, desc[UR4][R4.64] ;  /* 0x0000000404097981 */ /* 0x000ea8000c1e1900 */
[----:B------:R-:W2:Y:S02]  /*00e0*/  LDG.E R0, desc[UR4][R6.64] ;  /* 0x0000000406007981 */ /* 0x000ea4000c1e1900 */
[----:B--2---:R-:W-:-:S05]  /*00f0*/  IMAD R9, R9, R8, R0 ;  /* 0x0000000809097224 */ /* 0x004fca00078e0200 */
[----:B------:R0:W-:Y:S04]  /*0100*/  STG.E desc[UR4][R6.64], R9 ;  /* 0x0000000906007986 */ /* 0x0001e8000c101904 */
[----:B------:R-:W2:Y:S04]  /*0110*/  LDG.E R0, desc[UR4][R4.64+0x4] ;  /* 0x0000040404007981 */ /* 0x000ea8000c1e1900 */
[----:B------:R-:W2:Y:S02]  /*0120*/  LDG.E R8, desc[UR4][R2.64+0x10] ;  /* 0x0000100402087981 */ /* 0x000ea4000c1e1900 */
[----:B--2---:R-:W-:-:S05]  /*0130*/  IMAD R11, R0, R8, R9 ;  /* 0x00000008000b7224 */ /* 0x004fca00078e0209 */
[----:B------:R-:W-:Y:S04]  /*0140*/  STG.E desc[UR4][R6.64], R11 ;  /* 0x0000000b06007986 */ /* 0x000fe8000c101904 */
[----:B------:R-:W2:Y:S04]  /*0150*/  LDG.E R0, desc[UR4][R4.64+0x8] ;  /* 0x0000080404007981 */ /* 0x000ea8000c1e1900 */
[----:B------:R-:W2:Y:S02]  /*0160*/  LDG.E R8, desc[UR4][R2.64+0x20] ;  /* 0x0000200402087981 */ /* 0x000ea4000c1e1900 */
[----:B--2---:R-:W-:-:S05]  /*0170*/  IMAD R13, R0, R8, R11 ;  /* 0x00000008000d7224 */ /* 0x004fca00078e020b */
[----:B------:R-:W-:Y:S04]  /*0180*/  STG.E desc[UR4][R6.64], R13 ;  /* 0x0000000d06007986 */ /* 0x000fe8000c101904 */
[----:B------:R-:W0:Y:S04]  /*0190*/  LDG.E R0, desc[UR4][R4.64+0xc] ;  /* 0x00000c0404007981 */ /* 0x000e28000c1e1900 */
[----:B------:R-:W0:Y:S02]  /*01a0*/  LDG.E R8, desc[UR4][R2.64+0x30] ;  /* 0x0000300402087981 */ /* 0x000e24000c1e1900 */
[----:B0-----:R-:W-:-:S05]  /*01b0*/  IMAD R9, R0, R8, R13 ;  /* 0x0000000800097224 */ /* 0x001fca00078e020d */
[----:B------:R-:W-:Y:S01]  /*01c0*/  STG.E desc[UR4][R6.64], R9 ;  /* 0x0000000906007986 */ /* 0x000fe2000c101904 */
[----:B------:R-:W-:Y:S05]  /*01d0*/  EXIT ;  /* 0x000000000000794d */ /* 0x000fea0003800000 */
.L_x_9:
        /* <DEDUP_REMOVED lines=10> */
.L_x_17:


//--------------------- .nv.shared._Z15mission3_sharedPiS_S_ --------------------------
	.section	.nv.shared._Z15mission3_sharedPiS_S_,"aw",@nobits
	.sectionflags	@""
	.align	4
.nv.shared._Z15mission3_sharedPiS_S_:
	.zero		1312


//--------------------- .nv.shared.reserved.0     --------------------------
	.section	.nv.shared.reserved.0,"aw",@nobits
	.weak		__nv_reservedSMEM_offset_0_alias
	.size		__nv_reservedSMEM_offset_0_alias, 0, 64
	.other		__nv_reservedSMEM_offset_0_alias,@"STO_CUDA_RESERVED_SHARED STV_DEFAULT"
__nv_reservedSMEM_offset_0_alias:
	.zero		0
	.zero		64


//--------------------- .nv.shared._Z16mission2_shared1PiS_S_ --------------------------
	.section	.nv.shared._Z16mission2_shared1PiS_S_,"aw",@nobits
	.sectionflags	@""
	.align	4
.nv.shared._Z16mission2_shared1PiS_S_:
	.zero		1072


//--------------------- .nv.shared._Z15mission2_sharedPiS_S_ --------------------------
	.section	.nv.shared._Z15mission2_sharedPiS_S_,"aw",@nobits
	.sectionflags	@""
	.align	4
.nv.shared._Z15mission2_sharedPiS_S_:
	.zero		1096


//--------------------- .nv.shared._Z16mission1_shared1PiS_S_ --------------------------
	.section	.nv.shared._Z16mission1_shared1PiS_S_,"aw",@nobits
	.sectionflags	@""
	.align	4
.nv.shared._Z16mission1_shared1PiS_S_:
	.zero		1056


//--------------------- .nv.shared._Z15mission1_sharedPiS_S_ --------------------------
	.section	.nv.shared._Z15mission1_sharedPiS_S_,"aw",@nobits
	.sectionflags	@""
	.align	4
.nv.shared._Z15mission1_sharedPiS_S_:
	.zero		1152


//--------------------- .nv.constant0._Z15mission3_sharedPiS_S_ --------------------------
	.section	.nv.constant0._Z15mission3_sharedPiS_S_,"a",@progbits
	.sectionflags	@""
	.align	4
.nv.constant0._Z15mission3_sharedPiS_S_:
	.zero		920


//--------------------- .nv.constant0._Z15mission3_globalPiS_S_ --------------------------
	.section	.nv.constant0._Z15mission3_globalPiS_S_,"a",@progbits
	.sectionflags	@""
	.align	4
.nv.constant0._Z15mission3_globalPiS_S_:
	.zero		920


//--------------------- .nv.constant0._Z16mission2_shared1PiS_S_ --------------------------
	.section	.nv.constant0._Z16mission2_shared1PiS_S_,"a",@progbits
	.sectionflags	@""
	.align	4
.nv.constant0._Z16mission2_shared1PiS_S_:
	.zero		920


//--------------------- .nv.constant0._Z15mission2_sharedPiS_S_ --------------------------
	.section	.nv.constant0._Z15mission2_sharedPiS_S_,"a",@progbits
	.sectionflags	@""
	.align	4
.nv.constant0._Z15mission2_sharedPiS_S_:
	.zero		920


//--------------------- .nv.constant0._Z15mission2_globalPiS_S_ --------------------------
	.section	.nv.constant0._Z15mission2_globalPiS_S_,"a",@progbits
	.sectionflags	@""
	.align	4
.nv.constant0._Z15mission2_globalPiS_S_:
	.zero		920


//--------------------- .nv.constant0._Z16mission1_shared1PiS_S_ --------------------------
	.section	.nv.constant0._Z16mission1_shared1PiS_S_,"a",@progbits
	.sectionflags	@""
	.align	4
.nv.constant0._Z16mission1_shared1PiS_S_:
	.zero		920


//--------------------- .nv.constant0._Z15mission1_sharedPiS_S_ --------------------------
	.section	.nv.constant0._Z15mission1_sharedPiS_S_,"a",@progbits
	.sectionflags	@""
	.align	4
.nv.constant0._Z15mission1_sharedPiS_S_:
	.zero		920


//--------------------- .nv.constant0._Z15mission1_globalPiS_S_ --------------------------
	.section	.nv.constant0._Z15mission1_globalPiS_S_,"a",@progbits
	.sectionflags	@""
	.align	4
.nv.constant0._Z15mission1_globalPiS_S_:
	.zero		920


//--------------------- SYMBOLS --------------------------

	.type		.nv.reservedSmem.offset0,@object
	.size		.nv.reservedSmem.offset0,0x4
	.type		.nv.reservedSmem.cap,@object
	.size		.nv.reservedSmem.cap,0x4
